// auto-generated by cutlass_sweep.gemm — config: {"arch": "sm_90", "cluster_m": 2, "cluster_n": 2, "dtype": "bf16", "stages": 5, "tile_k": 32, "tile_m": 128, "tile_n": 128}
#include "cutlass/cutlass.h"
#include "cutlass/gemm/collective/collective_builder.hpp"
#include "cutlass/gemm/device/gemm_universal_adapter.h"
#include "cutlass/gemm/kernel/gemm_universal.hpp"
#include "cutlass/epilogue/collective/collective_builder.hpp"

using ElemA = cutlass::bfloat16_t;
using ElemB = cutlass::bfloat16_t;
using ElemCD = cutlass::bfloat16_t;
using Acc  = float;
using TileShape    = cute::Shape<cute::_128, cute::_128, cute::_32>;
using ClusterShape = cute::Shape<cute::_2, cute::_2, cute::_1>;

using CollectiveEpilogue = typename cutlass::epilogue::collective::CollectiveBuilder<
    cutlass::arch::Sm90, cutlass::arch::OpClassTensorOp,
    TileShape, ClusterShape,
    cutlass::epilogue::collective::EpilogueTileAuto,
    Acc, Acc,
    ElemCD, cutlass::layout::RowMajor, 128 / cutlass::sizeof_bits<ElemCD>::value,
    ElemCD, cutlass::layout::RowMajor, 128 / cutlass::sizeof_bits<ElemCD>::value,
    cutlass::epilogue::collective::EpilogueScheduleAuto
  >::CollectiveOp;

using CollectiveMainloop = typename cutlass::gemm::collective::CollectiveBuilder<
    cutlass::arch::Sm90, cutlass::arch::OpClassTensorOp,
    ElemA, cutlass::layout::RowMajor, 128 / cutlass::sizeof_bits<ElemA>::value,
    ElemB, cutlass::layout::ColumnMajor, 128 / cutlass::sizeof_bits<ElemB>::value,
    Acc,
    TileShape, ClusterShape,
    cutlass::gemm::collective::StageCount<5>,
    cutlass::gemm::collective::KernelScheduleAuto
  >::CollectiveOp;

using GemmKernel = cutlass::gemm::kernel::GemmUniversal<
    cute::Shape<int,int,int,int>,
    CollectiveMainloop,
    CollectiveEpilogue
>;
using Gemm = cutlass::gemm::device::GemmUniversalAdapter<GemmKernel>;

// Force the device kernel symbol into the cubin without needing a host main.
auto* _anchor = &cutlass::device_kernel<GemmKernel>;


// ===== COMPILED SASS (sm_90a) =====

	.target	sm_90a

	.elftype	@"ET_EXEC"


//--------------------- .note.nv.tkinfo           --------------------------
	.section	.note.nv.tkinfo,"",@"SHT_NOTE"
	.sectionflags	@"SHF_NOTE_NV_TKINFO"
	.tkinfo
        /*0018*/ 	.word	0x00000002
        /*0030*/ 	.string	""
        /*0030*/ 	.string	"ptxas"
        /*0030*/ 	.string	"Cuda compilation tools, release 13.0, V13.0.88"
        /*0030*/ 	.string	"Build cuda_13.0.r13.0/compiler.36424714_0"
        /*0030*/ 	.string	"-arch sm_90a -m 64 "



//--------------------- .note.nv.cuinfo           --------------------------
	.section	.note.nv.cuinfo,"",@"SHT_NOTE"
	.sectionflags	@"SHF_NOTE_NV_CUINFO"
        /*0018*/ 	.short	0x0002
        /*001a*/ 	.short	0x005a
        /*001c*/ 	.short	0x0082
	.zero		2


//--------------------- .nv.info                  --------------------------
	.section	.nv.info,"",@"SHT_CUDA_INFO"
	.align	4


	//----- nvinfo : EIATTR_REGCOUNT
	.align		4
        /*0000*/ 	.byte	0x04, 0x2f
        /*0002*/ 	.short	(.L_15 - .L_14)
	.align		4
.L_14:
        /*0004*/ 	.word	index@(_ZN7cutlass13device_kernelINS_4gemm6kernel13GemmUniversalIN4cute5tupleIJiiiiEEENS1_10collective13CollectiveMmaINS1_34MainloopSm90TmaGmmaWarpSpecializedILi5ENS5_IJNS4_1CILi2EEESB_NSA_ILi1EEEEEENS1_35KernelTmaWarpSpecializedCooperativeEEENS5_IJNSA_ILi128EEESG_NSA_ILi32EEEEEENS_10bfloat16_tENS5_IJlSC_lEEESJ_SK_NS4_8TiledMMAINS4_8MMA_AtomIJNS4_4SM904GMMA28MMA_64x128x16_F32BF16BF16_SSILNSO_5MajorE0ELSQ_0ELNSO_7ScaleInE1ELSR_1EEEEEENS4_6LayoutINS5_IJSB_SC_SC_EEENS5_IJSC_NSA_ILi0EEESW_EEEEENS5_IJNS4_10UnderscoreESZ_SZ_EEEEENS4_23SM90_TMA_LOAD_MULTICASTENS4_14ComposedLayoutINS4_7SwizzleILi2ELi4ELi3EEENS4_18smem_ptr_flag_bitsILi16EEENSU_INS5_IJNSA_ILi8EEESH_EEENS5_IJSH_SC_EEEEEEEvNS4_8identityES12_S1C_vS1D_EENS_8epilogue10collective6detail29Sm90TmaWarpSpecializedAdapterINS1G_15DefaultEpilogueISJ_SK_SK_NS1F_6thread17LinearCombinationISJ_Li1EffLNS1K_9ScaleType4KindE0ELNS_15FloatRoundStyleE2ESJ_EENS1_15EpilogueDefaultEEEEEvvEEEEvNT_6ParamsE)
        /*0008*/ 	.word	0x000000a8


	//----- nvinfo : EIATTR_FRAME_SIZE
	.align		4
.L_15:
        /*000c*/ 	.byte	0x04, 0x11
        /*000e*/ 	.short	(.L_17 - .L_16)
	.align		4
.L_16:
        /*0010*/ 	.word	index@(_ZN7cutlass13device_kernelINS_4gemm6kernel13GemmUniversalIN4cute5tupleIJiiiiEEENS1_10collective13CollectiveMmaINS1_34MainloopSm90TmaGmmaWarpSpecializedILi5ENS5_IJNS4_1CILi2EEESB_NSA_ILi1EEEEEENS1_35KernelTmaWarpSpecializedCooperativeEEENS5_IJNSA_ILi128EEESG_NSA_ILi32EEEEEENS_10bfloat16_tENS5_IJlSC_lEEESJ_SK_NS4_8TiledMMAINS4_8MMA_AtomIJNS4_4SM904GMMA28MMA_64x128x16_F32BF16BF16_SSILNSO_5MajorE0ELSQ_0ELNSO_7ScaleInE1ELSR_1EEEEEENS4_6LayoutINS5_IJSB_SC_SC_EEENS5_IJSC_NSA_ILi0EEESW_EEEEENS5_IJNS4_10UnderscoreESZ_SZ_EEEEENS4_23SM90_TMA_LOAD_MULTICASTENS4_14ComposedLayoutINS4_7SwizzleILi2ELi4ELi3EEENS4_18smem_ptr_flag_bitsILi16EEENSU_INS5_IJNSA_ILi8EEESH_EEENS5_IJSH_SC_EEEEEEEvNS4_8identityES12_S1C_vS1D_EENS_8epilogue10collective6detail29Sm90TmaWarpSpecializedAdapterINS1G_15DefaultEpilogueISJ_SK_SK_NS1F_6thread17LinearCombinationISJ_Li1EffLNS1K_9ScaleType4KindE0ELNS_15FloatRoundStyleE2ESJ_EENS1_15EpilogueDefaultEEEEEvvEEEEvNT_6ParamsE)
        /*0014*/ 	.word	0x00000000


	//----- nvinfo : EIATTR_MIN_STACK_SIZE
	.align		4
.L_17:
        /*0018*/ 	.byte	0x04, 0x12
        /*001a*/ 	.short	(.L_19 - .L_18)
	.align		4
.L_18:
        /*001c*/ 	.word	index@(_ZN7cutlass13device_kernelINS_4gemm6kernel13GemmUniversalIN4cute5tupleIJiiiiEEENS1_10collective13CollectiveMmaINS1_34MainloopSm90TmaGmmaWarpSpecializedILi5ENS5_IJNS4_1CILi2EEESB_NSA_ILi1EEEEEENS1_35KernelTmaWarpSpecializedCooperativeEEENS5_IJNSA_ILi128EEESG_NSA_ILi32EEEEEENS_10bfloat16_tENS5_IJlSC_lEEESJ_SK_NS4_8TiledMMAINS4_8MMA_AtomIJNS4_4SM904GMMA28MMA_64x128x16_F32BF16BF16_SSILNSO_5MajorE0ELSQ_0ELNSO_7ScaleInE1ELSR_1EEEEEENS4_6LayoutINS5_IJSB_SC_SC_EEENS5_IJSC_NSA_ILi0EEESW_EEEEENS5_IJNS4_10UnderscoreESZ_SZ_EEEEENS4_23SM90_TMA_LOAD_MULTICASTENS4_14ComposedLayoutINS4_7SwizzleILi2ELi4ELi3EEENS4_18smem_ptr_flag_bitsILi16EEENSU_INS5_IJNSA_ILi8EEESH_EEENS5_IJSH_SC_EEEEEEEvNS4_8identityES12_S1C_vS1D_EENS_8epilogue10collective6detail29Sm90TmaWarpSpecializedAdapterINS1G_15DefaultEpilogueISJ_SK_SK_NS1F_6thread17LinearCombinationISJ_Li1EffLNS1K_9ScaleType4KindE0ELNS_15FloatRoundStyleE2ESJ_EENS1_15EpilogueDefaultEEEEEvvEEEEvNT_6ParamsE)
        /*0020*/ 	.word	0x00000000
.L_19:


//--------------------- .nv.compat                --------------------------
	.section	.nv.compat,"",@"SHT_CUDA_COMPAT_INFO"
	.align	4
        /*0000*/ 	.byte	0x02, 0x09, 0x01, 0x00, 0x02, 0x02, 0x04, 0x00, 0x02, 0x05, 0x05, 0x00, 0x03, 0x07, 0x01, 0x01
        /*0010*/ 	.byte	0x02, 0x03, 0x01, 0x00, 0x02, 0x06, 0x01, 0x00, 0x04, 0x0b, 0x08, 0x00, 0x00, 0x00, 0x00, 0x00
        /*0020*/ 	.byte	0x00, 0x00, 0x00, 0x00


//--------------------- .nv.info._ZN7cutlass13device_kernelINS_4gemm6kernel13GemmUniversalIN4cute5tupleIJiiiiEEENS1_10collective13CollectiveMmaINS1_34MainloopSm90TmaGmmaWarpSpecializedILi5ENS5_IJNS4_1CILi2EEESB_NSA_ILi1EEEEEENS1_35KernelTmaWarpSpecializedCooperativeEEENS5_IJNSA_ILi128EEESG_NSA_ILi32EEEEEENS_10bfloat16_tENS5_IJlSC_lEEESJ_SK_NS4_8TiledMMAINS4_8MMA_AtomIJNS4_4SM904GMMA28MMA_64x128x16_F32BF16BF16_SSILNSO_5MajorE0ELSQ_0ELNSO_7ScaleInE1ELSR_1EEEEEENS4_6LayoutINS5_IJSB_SC_SC_EEENS5_IJSC_NSA_ILi0EEESW_EEEEENS5_IJNS4_10UnderscoreESZ_SZ_EEEEENS4_23SM90_TMA_LOAD_MULTICASTENS4_14ComposedLayoutINS4_7SwizzleILi2ELi4ELi3EEENS4_18smem_ptr_flag_bitsILi16EEENSU_INS5_IJNSA_ILi8EEESH_EEENS5_IJSH_SC_EEEEEEEvNS4_8identityES12_S1C_vS1D_EENS_8epilogue10collective6detail29Sm90TmaWarpSpecializedAdapterINS1G_15DefaultEpilogueISJ_SK_SK_NS1F_6thread17LinearCombinationISJ_Li1EffLNS1K_9ScaleType4KindE0ELNS_15FloatRoundStyleE2ESJ_EENS1_15EpilogueDefaultEEEEEvvEEEEvNT_6ParamsE --------------------------
	.section	.nv.info._ZN7cutlass13device_kernelINS_4gemm6kernel13GemmUniversalIN4cute5tupleIJiiiiEEENS1_10collective13CollectiveMmaINS1_34MainloopSm90TmaGmmaWarpSpecializedILi5ENS5_IJNS4_1CILi2EEESB_NSA_ILi1EEEEEENS1_35KernelTmaWarpSpecializedCooperativeEEENS5_IJNSA_ILi128EEESG_NSA_ILi32EEEEEENS_10bfloat16_tENS5_IJlSC_lEEESJ_SK_NS4_8TiledMMAINS4_8MMA_AtomIJNS4_4SM904GMMA28MMA_64x128x16_F32BF16BF16_SSILNSO_5MajorE0ELSQ_0ELNSO_7ScaleInE1ELSR_1EEEEEENS4_6LayoutINS5_IJSB_SC_SC_EEENS5_IJSC_NSA_ILi0EEESW_EEEEENS5_IJNS4_10UnderscoreESZ_SZ_EEEEENS4_23SM90_TMA_LOAD_MULTICASTENS4_14ComposedLayoutINS4_7SwizzleILi2ELi4ELi3EEENS4_18smem_ptr_flag_bitsILi16EEENSU_INS5_IJNSA_ILi8EEESH_EEENS5_IJSH_SC_EEEEEEEvNS4_8identityES12_S1C_vS1D_EENS_8epilogue10collective6detail29Sm90TmaWarpSpecializedAdapterINS1G_15DefaultEpilogueISJ_SK_SK_NS1F_6thread17LinearCombinationISJ_Li1EffLNS1K_9ScaleType4KindE0ELNS_15FloatRoundStyleE2ESJ_EENS1_15EpilogueDefaultEEEEEvvEEEEvNT_6ParamsE,"",@"SHT_CUDA_INFO"
	.sectionflags	@""
	.align	4


	//----- nvinfo : EIATTR_CUDA_API_VERSION
	.align		4
        /*0000*/ 	.byte	0x04, 0x37
        /*0002*/ 	.short	(.L_21 - .L_20)
.L_20:
        /*0004*/ 	.word	0x00000082


	//----- nvinfo : EIATTR_KPARAM_INFO
	.align		4
.L_21:
        /*0008*/ 	.byte	0x04, 0x17
        /*000a*/ 	.short	(.L_23 - .L_22)
.L_22:
        /*000c*/ 	.word	0x00000000
        /*0010*/ 	.short	0x0000
        /*0012*/ 	.short	0x0070
        /*0014*/ 	.byte	0x00, 0xf0, 0x01, 0x10


	//----- nvinfo : EIATTR_SPARSE_MMA_MASK
	.align		4
.L_23:
        /*0018*/ 	.byte	0x03, 0x50
        /*001a*/ 	.short	0x0000


	//----- nvinfo : EIATTR_MAXREG_COUNT
	.align		4
        /*001c*/ 	.byte	0x03, 0x1b
        /*001e*/ 	.short	0x00a8


	//----- nvinfo : EIATTR_NUM_BARRIERS
	.align		4
        /*0020*/ 	.byte	0x02, 0x4c
        /*0022*/ 	.byte	0x01
	.zero		1


	//----- nvinfo : EIATTR_EXTERNS
	.align		4
        /*0024*/ 	.byte	0x04, 0x0f
        /*0026*/ 	.short	(.L_25 - .L_24)


	//   ....[0]....
	.align		4
.L_24:
        /*0028*/ 	.word	index@(__assertfail)


	//----- nvinfo : EIATTR_MERCURY_ISA_VERSION
	.align		4
.L_25:
        /*002c*/ 	.byte	0x03, 0x5f
        /*002e*/ 	.short	0x0101


	//----- nvinfo : EIATTR_INT_WARP_WIDE_INSTR_OFFSETS
	.align		4
        /*0030*/ 	.byte	0x04, 0x31
        /*0032*/ 	.short	(.L_27 - .L_26)


	//   ....[0]....
.L_26:
        /*0034*/ 	.word	0x000004a0


	//   ....[1]....
        /*0038*/ 	.word	0x000004d0


	//   ....[2]....
        /*003c*/ 	.word	0x00000690


	//----- nvinfo : EIATTR_COOP_GROUP_MASK_REGIDS
	.align		4
.L_27:
        /*0040*/ 	.byte	0x04, 0x29
        /*0042*/ 	.short	(.L_29 - .L_28)


	//   ....[0]....
.L_28:
        /*0044*/ 	.word	0xffffffff


	//   ....[1]....
        /*0048*/ 	.word	0xffffffff


	//   ....[2]....
        /*004c*/ 	.word	0xffffffff


	//   ....[3]....
        /*0050*/ 	.word	0xffffffff


	//   ....[4]....
        /*0054*/ 	.word	0xffffffff


	//   ....[5]....
        /*0058*/ 	.word	0xffffffff


	//----- nvinfo : EIATTR_COOP_GROUP_INSTR_OFFSETS
	.align		4
.L_29:
        /*005c*/ 	.byte	0x04, 0x28
        /*005e*/ 	.short	(.L_31 - .L_30)


	//   ....[0]....
.L_30:
        /*0060*/ 	.word	0x00000060


	//   ....[1]....
        /*0064*/ 	.word	0x00000070


	//   ....[2]....
        /*0068*/ 	.word	0x00000130


	//   ....[3]....
        /*006c*/ 	.word	0x000002f0


	//   ....[4]....
        /*0070*/ 	.word	0x00000810


	//   ....[5]....
        /*0074*/ 	.word	0x00001250


	//----- nvinfo : EIATTR_REG_RECONFIG
	.align		4
.L_31:
        /*0078*/ 	.byte	0x01, 0x54
	.zero		2


	//----- nvinfo : EIATTR_SYSCALL_OFFSETS
	.align		4
        /*007c*/ 	.byte	0x04, 0x46
        /*007e*/ 	.short	(.L_33 - .L_32)


	//   ....[0]....
.L_32:
        /*0080*/ 	.word	0x00001410


	//----- nvinfo : EIATTR_MBARRIER_INSTR_OFFSETS
	.align		4
.L_33:
        /*0084*/ 	.byte	0x04, 0x39
        /*0086*/ 	.short	(.L_35 - .L_34)


	//   ....[0]....
.L_34:
        /*0088*/ 	.word	0x00000230
        /*008c*/ 	.word	0x000000ff
        /*0090*/ 	.word	0x00000000
        /*0094*/ 	.short	0x0100
        /*0096*/ 	.byte	0x08
	.zero		1


	//   ....[1]....
        /*0098*/ 	.word	0x00000240
        /*009c*/ 	.word	0x000000ff
        /*00a0*/ 	.word	0x00000028
        /*00a4*/ 	.short	0x0100
        /*00a6*/ 	.byte	0x08
	.zero		1


	//   ....[2]....
        /*00a8*/ 	.word	0x00000250
        /*00ac*/ 	.word	0x000000ff
        /*00b0*/ 	.word	0x00000008
        /*00b4*/ 	.short	0x0100
        /*00b6*/ 	.byte	0x08
	.zero		1


	//   ....[3]....
        /*00b8*/ 	.word	0x00000260
        /*00bc*/ 	.word	0x000000ff
        /*00c0*/ 	.word	0x00000030
        /*00c4*/ 	.short	0x0100
        /*00c6*/ 	.byte	0x08
	.zero		1


	//   ....[4]....
        /*00c8*/ 	.word	0x00000270
        /*00cc*/ 	.word	0x000000ff
        /*00d0*/ 	.word	0x00000010
        /*00d4*/ 	.short	0x0100
        /*00d6*/ 	.byte	0x08
	.zero		1


	//   ....[5]....
        /*00d8*/ 	.word	0x00000280
        /*00dc*/ 	.word	0x000000ff
        /*00e0*/ 	.word	0x00000038
        /*00e4*/ 	.short	0x0100
        /*00e6*/ 	.byte	0x08
	.zero		1


	//   ....[6]....
        /*00e8*/ 	.word	0x00000290
        /*00ec*/ 	.word	0x000000ff
        /*00f0*/ 	.word	0x00000018
        /*00f4*/ 	.short	0x0100
        /*00f6*/ 	.byte	0x08
	.zero		1


	//   ....[7]....
        /*00f8*/ 	.word	0x000002a0
        /*00fc*/ 	.word	0x000000ff
        /*0100*/ 	.word	0x00000040
        /*0104*/ 	.short	0x0100
        /*0106*/ 	.byte	0x08
	.zero		1


	//   ....[8]....
        /*0108*/ 	.word	0x000002b0
        /*010c*/ 	.word	0x000000ff
        /*0110*/ 	.word	0x00000020
        /*0114*/ 	.short	0x0100
        /*0116*/ 	.byte	0x08
	.zero		1


	//   ....[9]....
        /*0118*/ 	.word	0x000002c0
        /*011c*/ 	.word	0x000000ff
        /*0120*/ 	.word	0x00000048
        /*0124*/ 	.short	0x0100
        /*0126*/ 	.byte	0x08
	.zero		1


	//   ....[10]....
        /*0128*/ 	.word	0x00000710
        /*012c*/ 	.word	0x000000ff
        /*0130*/ 	.word	0x00000060
        /*0134*/ 	.short	0x0100
        /*0136*/ 	.byte	0x06
	.zero		1


	//   ....[11]....
        /*0138*/ 	.word	0x000007a0
        /*013c*/ 	.word	0x000000ff
        /*0140*/ 	.word	0x00000068
        /*0144*/ 	.short	0x0100
        /*0146*/ 	.byte	0x06
	.zero		1


	//   ....[12]....
        /*0148*/ 	.word	0x000014d0
        /*014c*/ 	.word	0x00000003
        /*0150*/ 	.word	0x00000000
        /*0154*/ 	.short	0x010a
        /*0156*/ 	.byte	0x3f
	.zero		1


	//   ....[13]....
        /*0158*/ 	.word	0x00001510
        /*015c*/ 	.word	0x00000003
        /*0160*/ 	.word	0x00000000
        /*0164*/ 	.short	0x010a
        /*0166*/ 	.byte	0x3f
	.zero		1


	//   ....[14]....
        /*0168*/ 	.word	0x000017e0
        /*016c*/ 	.word	0x00000005
        /*0170*/ 	.word	0x00000000
        /*0174*/ 	.short	0x010a
        /*0176*/ 	.byte	0x3f
	.zero		1


	//   ....[15]....
        /*0178*/ 	.word	0x00001820
        /*017c*/ 	.word	0x00000005
        /*0180*/ 	.word	0x00000000
        /*0184*/ 	.short	0x010a
        /*0186*/ 	.byte	0x3f
	.zero		1


	//   ....[16]....
        /*0188*/ 	.word	0x00001980
        /*018c*/ 	.word	0x00000004
        /*0190*/ 	.word	0x00000000
        /*0194*/ 	.short	0x0101
        /*0196*/ 	.byte	0x3f
	.zero		1


	//   ....[17]....
        /*0198*/ 	.word	0x00001ba0
        /*019c*/ 	.word	0x00000000
        /*01a0*/ 	.word	0x00000000
        /*01a4*/ 	.short	0x0101
        /*01a6*/ 	.byte	0x3f
	.zero		1


	//   ....[18]....
        /*01a8*/ 	.word	0x00006f70
        /*01ac*/ 	.word	0x0000000e
        /*01b0*/ 	.word	0x00000028
        /*01b4*/ 	.short	0x010a
        /*01b6*/ 	.byte	0x3f
	.zero		1


	//   ....[19]....
        /*01b8*/ 	.word	0x00007330
        /*01bc*/ 	.word	0x00000006
        /*01c0*/ 	.word	0x00000068
        /*01c4*/ 	.short	0x0101
        /*01c6*/ 	.byte	0x3f
	.zero		1


	//   ....[20]....
        /*01c8*/ 	.word	0x00007a60
        /*01cc*/ 	.word	0x00000007
        /*01d0*/ 	.word	0x00000000
        /*01d4*/ 	.short	0x010a
        /*01d6*/ 	.byte	0x3f
	.zero		1


	//   ....[21]....
        /*01d8*/ 	.word	0x00007ae0
        /*01dc*/ 	.word	0x00000009
        /*01e0*/ 	.word	0x00000000
        /*01e4*/ 	.short	0x010a
        /*01e6*/ 	.byte	0x3f
	.zero		1


	//   ....[22]....
        /*01e8*/ 	.word	0x00007b70
        /*01ec*/ 	.word	0x00000006
        /*01f0*/ 	.word	0x00000000
        /*01f4*/ 	.short	0x010a
        /*01f6*/ 	.byte	0x3f
	.zero		1


	//   ....[23]....
        /*01f8*/ 	.word	0x00007c00
        /*01fc*/ 	.word	0x00000009
        /*0200*/ 	.word	0x00000000
        /*0204*/ 	.short	0x010a
        /*0206*/ 	.byte	0x3f
	.zero		1


	//   ....[24]....
        /*0208*/ 	.word	0x00007c90
        /*020c*/ 	.word	0x00000003
        /*0210*/ 	.word	0x00000000
        /*0214*/ 	.short	0x010a
        /*0216*/ 	.byte	0x3f
	.zero		1


	//   ....[25]....
        /*0218*/ 	.word	0x00007cf0
        /*021c*/ 	.word	0x00000003
        /*0220*/ 	.word	0x00000000
        /*0224*/ 	.short	0x010a
        /*0226*/ 	.byte	0x3f
	.zero		1


	//   ....[26]....
        /*0228*/ 	.word	0x00007d40
        /*022c*/ 	.word	0x00000005
        /*0230*/ 	.word	0x00000000
        /*0234*/ 	.short	0x010a
        /*0236*/ 	.byte	0x3f
	.zero		1


	//   ....[27]....
        /*0238*/ 	.word	0x00007e10
        /*023c*/ 	.word	0x0000000e
        /*0240*/ 	.word	0x00000028
        /*0244*/ 	.short	0x010a
        /*0246*/ 	.byte	0x3f
	.zero		1


	//   ....[28]....
        /*0248*/ 	.word	0x00007ee0
        /*024c*/ 	.word	0x00000007
        /*0250*/ 	.word	0x00000000
        /*0254*/ 	.short	0x010a
        /*0256*/ 	.byte	0x3f
	.zero		1


	//   ....[29]....
        /*0258*/ 	.word	0x00007f30
        /*025c*/ 	.word	0x00000009
        /*0260*/ 	.word	0x00000000
        /*0264*/ 	.short	0x010a
        /*0266*/ 	.byte	0x3f
	.zero		1


	//   ....[30]....
        /*0268*/ 	.word	0x00007f80
        /*026c*/ 	.word	0x00000006
        /*0270*/ 	.word	0x00000000
        /*0274*/ 	.short	0x010a
        /*0276*/ 	.byte	0x3f
	.zero		1


	//   ....[31]....
        /*0278*/ 	.word	0x00007fd0
        /*027c*/ 	.word	0x00000009
        /*0280*/ 	.word	0x00000000
        /*0284*/ 	.short	0x010a
        /*0286*/ 	.byte	0x3f
	.zero		1


	//----- nvinfo : EIATTR_NUM_MBARRIERS
	.align		4
.L_35:
        /*0288*/ 	.byte	0x03, 0x38
        /*028a*/ 	.short	0x000c


	//----- nvinfo : EIATTR_EXIT_INSTR_OFFSETS
	.align		4
        /*028c*/ 	.byte	0x04, 0x1c
        /*028e*/ 	.short	(.L_37 - .L_36)


	//   ....[0]....
.L_36:
        /*0290*/ 	.word	0x00000970


	//   ....[1]....
        /*0294*/ 	.word	0x00001180


	//   ....[2]....
        /*0298*/ 	.word	0x000065c0


	//   ....[3]....
        /*029c*/ 	.word	0x00006b20


	//   ....[4]....
        /*02a0*/ 	.word	0x00007ce0


	//----- nvinfo : EIATTR_MAX_THREADS
	.align		4
.L_37:
        /*02a4*/ 	.byte	0x04, 0x05
        /*02a6*/ 	.short	(.L_39 - .L_38)
.L_38:
        /*02a8*/ 	.word	0x00000180
        /*02ac*/ 	.word	0x00000001
        /*02b0*/ 	.word	0x00000001


	//----- nvinfo : EIATTR_CRS_STACK_SIZE
	.align		4
.L_39:
        /*02b4*/ 	.byte	0x04, 0x1e
        /*02b6*/ 	.short	(.L_41 - .L_40)
.L_40:
        /*02b8*/ 	.word	0x00000000


	//----- nvinfo : EIATTR_CBANK_PARAM_SIZE
	.align		4
.L_41:
        /*02bc*/ 	.byte	0x03, 0x19
        /*02be*/ 	.short	0x0470


	//----- nvinfo : EIATTR_PARAM_CBANK
	.align		4
        /*02c0*/ 	.byte	0x04, 0x0a
        /*02c2*/ 	.short	(.L_43 - .L_42)
	.align		4
.L_42:
        /*02c4*/ 	.word	index@(.nv.constant0._ZN7cutlass13device_kernelINS_4gemm6kernel13GemmUniversalIN4cute5tupleIJiiiiEEENS1_10collective13CollectiveMmaINS1_34MainloopSm90TmaGmmaWarpSpecializedILi5ENS5_IJNS4_1CILi2EEESB_NSA_ILi1EEEEEENS1_35KernelTmaWarpSpecializedCooperativeEEENS5_IJNSA_ILi128EEESG_NSA_ILi32EEEEEENS_10bfloat16_tENS5_IJlSC_lEEESJ_SK_NS4_8TiledMMAINS4_8MMA_AtomIJNS4_4SM904GMMA28MMA_64x128x16_F32BF16BF16_SSILNSO_5MajorE0ELSQ_0ELNSO_7ScaleInE1ELSR_1EEEEEENS4_6LayoutINS5_IJSB_SC_SC_EEENS5_IJSC_NSA_ILi0EEESW_EEEEENS5_IJNS4_10UnderscoreESZ_SZ_EEEEENS4_23SM90_TMA_LOAD_MULTICASTENS4_14ComposedLayoutINS4_7SwizzleILi2ELi4ELi3EEENS4_18smem_ptr_flag_bitsILi16EEENSU_INS5_IJNSA_ILi8EEESH_EEENS5_IJSH_SC_EEEEEEEvNS4_8identityES12_S1C_vS1D_EENS_8epilogue10collective6detail29Sm90TmaWarpSpecializedAdapterINS1G_15DefaultEpilogueISJ_SK_SK_NS1F_6thread17LinearCombinationISJ_Li1EffLNS1K_9ScaleType4KindE0ELNS_15FloatRoundStyleE2ESJ_EENS1_15EpilogueDefaultEEEEEvvEEEEvNT_6ParamsE)
        /*02c8*/ 	.short	0x0210
        /*02ca*/ 	.short	0x0470


	//----- nvinfo : EIATTR_SW_WAR
	.align		4
.L_43:
        /*02cc*/ 	.byte	0x04, 0x36
        /*02ce*/ 	.short	(.L_45 - .L_44)
.L_44:
        /*02d0*/ 	.word	0x00000008
.L_45:


//--------------------- .nv.callgraph             --------------------------
	.section	.nv.callgraph,"",@"SHT_CUDA_CALLGRAPH"
	.align	4
	.sectionentsize	8
	.align		4
        /*0000*/ 	.word	0x00000000
	.align		4
        /*0004*/ 	.word	0xffffffff
	.align		4
        /*0008*/ 	.word	index@(_ZN7cutlass13device_kernelINS_4gemm6kernel13GemmUniversalIN4cute5tupleIJiiiiEEENS1_10collective13CollectiveMmaINS1_34MainloopSm90TmaGmmaWarpSpecializedILi5ENS5_IJNS4_1CILi2EEESB_NSA_ILi1EEEEEENS1_35KernelTmaWarpSpecializedCooperativeEEENS5_IJNSA_ILi128EEESG_NSA_ILi32EEEEEENS_10bfloat16_tENS5_IJlSC_lEEESJ_SK_NS4_8TiledMMAINS4_8MMA_AtomIJNS4_4SM904GMMA28MMA_64x128x16_F32BF16BF16_SSILNSO_5MajorE0ELSQ_0ELNSO_7ScaleInE1ELSR_1EEEEEENS4_6LayoutINS5_IJSB_SC_SC_EEENS5_IJSC_NSA_ILi0EEESW_EEEEENS5_IJNS4_10UnderscoreESZ_SZ_EEEEENS4_23SM90_TMA_LOAD_MULTICASTENS4_14ComposedLayoutINS4_7SwizzleILi2ELi4ELi3EEENS4_18smem_ptr_flag_bitsILi16EEENSU_INS5_IJNSA_ILi8EEESH_EEENS5_IJSH_SC_EEEEEEEvNS4_8identityES12_S1C_vS1D_EENS_8epilogue10collective6detail29Sm90TmaWarpSpecializedAdapterINS1G_15DefaultEpilogueISJ_SK_SK_NS1F_6thread17LinearCombinationISJ_Li1EffLNS1K_9ScaleType4KindE0ELNS_15FloatRoundStyleE2ESJ_EENS1_15EpilogueDefaultEEEEEvvEEEEvNT_6ParamsE)
	.align		4
        /*000c*/ 	.word	index@(__assertfail)
	.align		4
        /*0010*/ 	.word	0x00000000
	.align		4
        /*0014*/ 	.word	0xfffffffe
	.align		4
        /*0018*/ 	.word	0x00000000
	.align		4
        /*001c*/ 	.word	0xfffffffd
	.align		4
        /*0020*/ 	.word	0x00000000
	.align		4
        /*0024*/ 	.word	0xfffffffc


//--------------------- .nv.constant4             --------------------------
	.section	.nv.constant4,"a",@progbits
	.align	8
	.align		8
.nv.constant4:
        /*0000*/ 	.dword	__assertfail
	.align		8
        /*0008*/ 	.dword	__unnamed_1
	.align		8
        /*0010*/ 	.dword	_ZN39_INTERNAL_cb61cafe_4_k_cu_81f7a428_39894cuda3std3__45__cpo5beginE
	.align		8
        /*0018*/ 	.dword	_ZN39_INTERNAL_cb61cafe_4_k_cu_81f7a428_39894cuda3std3__45__cpo3endE
	.align		8
        /*0020*/ 	.dword	_ZN39_INTERNAL_cb61cafe_4_k_cu_81f7a428_39894cuda3std3__45__cpo6cbeginE
	.align		8
        /*0028*/ 	.dword	_ZN39_INTERNAL_cb61cafe_4_k_cu_81f7a428_39894cuda3std3__45__cpo4cendE
	.align		8
        /*0030*/ 	.dword	_ZN39_INTERNAL_cb61cafe_4_k_cu_81f7a428_39894cuda3std3__441_GLOBAL__N__cb61cafe_4_k_cu_81f7a428_39896ignoreE
	.align		8
        /*0038*/ 	.dword	_ZN39_INTERNAL_cb61cafe_4_k_cu_81f7a428_39894cuda3std3__419piecewise_constructE
	.align		8
        /*0040*/ 	.dword	_ZN39_INTERNAL_cb61cafe_4_k_cu_81f7a428_39894cuda3std3__48in_placeE
	.align		8
        /*0048*/ 	.dword	_ZN39_INTERNAL_cb61cafe_4_k_cu_81f7a428_39894cuda3std6ranges3__45__cpo4swapE
	.align		8
        /*0050*/ 	.dword	_ZN39_INTERNAL_cb61cafe_4_k_cu_81f7a428_39894cuda3std6ranges3__45__cpo9iter_moveE
	.align		8
        /*0058*/ 	.dword	_ZN39_INTERNAL_cb61cafe_4_k_cu_81f7a428_39894cute7productE
	.align		8
        /*0060*/ 	.dword	_ZN39_INTERNAL_cb61cafe_4_k_cu_81f7a428_39894cute1_E
	.align		8
        /*0068*/ 	.dword	$str$22
	.align		8
        /*0070*/ 	.dword	$str$23


//--------------------- .text._ZN7cutlass13device_kernelINS_4gemm6kernel13GemmUniversalIN4cute5tupleIJiiiiEEENS1_10collective13CollectiveMmaINS1_34MainloopSm90TmaGmmaWarpSpecializedILi5ENS5_IJNS4_1CILi2EEESB_NSA_ILi1EEEEEENS1_35KernelTmaWarpSpecializedCooperativeEEENS5_IJNSA_ILi128EEESG_NSA_ILi32EEEEEENS_10bfloat16_tENS5_IJlSC_lEEESJ_SK_NS4_8TiledMMAINS4_8MMA_AtomIJNS4_4SM904GMMA28MMA_64x128x16_F32BF16BF16_SSILNSO_5MajorE0ELSQ_0ELNSO_7ScaleInE1ELSR_1EEEEEENS4_6LayoutINS5_IJSB_SC_SC_EEENS5_IJSC_NSA_ILi0EEESW_EEEEENS5_IJNS4_10UnderscoreESZ_SZ_EEEEENS4_23SM90_TMA_LOAD_MULTICASTENS4_14ComposedLayoutINS4_7SwizzleILi2ELi4ELi3EEENS4_18smem_ptr_flag_bitsILi16EEENSU_INS5_IJNSA_ILi8EEESH_EEENS5_IJSH_SC_EEEEEEEvNS4_8identityES12_S1C_vS1D_EENS_8epilogue10collective6detail29Sm90TmaWarpSpecializedAdapterINS1G_15DefaultEpilogueISJ_SK_SK_NS1F_6thread17LinearCombinationISJ_Li1EffLNS1K_9ScaleType4KindE0ELNS_15FloatRoundStyleE2ESJ_EENS1_15EpilogueDefaultEEEEEvvEEEEvNT_6ParamsE --------------------------
	.section	.text._ZN7cutlass13device_kernelINS_4gemm6kernel13GemmUniversalIN4cute5tupleIJiiiiEEENS1_10collective13CollectiveMmaINS1_34MainloopSm90TmaGmmaWarpSpecializedILi5ENS5_IJNS4_1CILi2EEESB_NSA_ILi1EEEEEENS1_35KernelTmaWarpSpecializedCooperativeEEENS5_IJNSA_ILi128EEESG_NSA_ILi32EEEEEENS_10bfloat16_tENS5_IJlSC_lEEESJ_SK_NS4_8TiledMMAINS4_8MMA_AtomIJNS4_4SM904GMMA28MMA_64x128x16_F32BF16BF16_SSILNSO_5MajorE0ELSQ_0ELNSO_7ScaleInE1ELSR_1EEEEEENS4_6LayoutINS5_IJSB_SC_SC_EEENS5_IJSC_NSA_ILi0EEESW_EEEEENS5_IJNS4_10UnderscoreESZ_SZ_EEEEENS4_23SM90_TMA_LOAD_MULTICASTENS4_14ComposedLayoutINS4_7SwizzleILi2ELi4ELi3EEENS4_18smem_ptr_flag_bitsILi16EEENSU_INS5_IJNSA_ILi8EEESH_EEENS5_IJSH_SC_EEEEEEEvNS4_8identityES12_S1C_vS1D_EENS_8epilogue10collective6detail29Sm90TmaWarpSpecializedAdapterINS1G_15DefaultEpilogueISJ_SK_SK_NS1F_6thread17LinearCombinationISJ_Li1EffLNS1K_9ScaleType4KindE0ELNS_15FloatRoundStyleE2ESJ_EENS1_15EpilogueDefaultEEEEEvvEEEEvNT_6ParamsE,"ax",@progbits
	.align	128
.text._ZN7cutlass13device_kernelINS_4gemm6kernel13GemmUniversalIN4cute5tupleIJiiiiEEENS1_10collective13CollectiveMmaINS1_34MainloopSm90TmaGmmaWarpSpecializedILi5ENS5_IJNS4_1CILi2EEESB_NSA_ILi1EEEEEENS1_35KernelTmaWarpSpecializedCooperativeEEENS5_IJNSA_ILi128EEESG_NSA_ILi32EEEEEENS_10bfloat16_tENS5_IJlSC_lEEESJ_SK_NS4_8TiledMMAINS4_8MMA_AtomIJNS4_4SM904GMMA28MMA_64x128x16_F32BF16BF16_SSILNSO_5MajorE0ELSQ_0ELNSO_7ScaleInE1ELSR_1EEEEEENS4_6LayoutINS5_IJSB_SC_SC_EEENS5_IJSC_NSA_ILi0EEESW_EEEEENS5_IJNS4_10UnderscoreESZ_SZ_EEEEENS4_23SM90_TMA_LOAD_MULTICASTENS4_14ComposedLayoutINS4_7SwizzleILi2ELi4ELi3EEENS4_18smem_ptr_flag_bitsILi16EEENSU_INS5_IJNSA_ILi8EEESH_EEENS5_IJSH_SC_EEEEEEEvNS4_8identityES12_S1C_vS1D_EENS_8epilogue10collective6detail29Sm90TmaWarpSpecializedAdapterINS1G_15DefaultEpilogueISJ_SK_SK_NS1F_6thread17LinearCombinationISJ_Li1EffLNS1K_9ScaleType4KindE0ELNS_15FloatRoundStyleE2ESJ_EENS1_15EpilogueDefaultEEEEEvvEEEEvNT_6ParamsE:
        .type           _ZN7cutlass13device_kernelINS_4gemm6kernel13GemmUniversalIN4cute5tupleIJiiiiEEENS1_10collective13CollectiveMmaINS1_34MainloopSm90TmaGmmaWarpSpecializedILi5ENS5_IJNS4_1CILi2EEESB_NSA_ILi1EEEEEENS1_35KernelTmaWarpSpecializedCooperativeEEENS5_IJNSA_ILi128EEESG_NSA_ILi32EEEEEENS_10bfloat16_tENS5_IJlSC_lEEESJ_SK_NS4_8TiledMMAINS4_8MMA_AtomIJNS4_4SM904GMMA28MMA_64x128x16_F32BF16BF16_SSILNSO_5MajorE0ELSQ_0ELNSO_7ScaleInE1ELSR_1EEEEEENS4_6LayoutINS5_IJSB_SC_SC_EEENS5_IJSC_NSA_ILi0EEESW_EEEEENS5_IJNS4_10UnderscoreESZ_SZ_EEEEENS4_23SM90_TMA_LOAD_MULTICASTENS4_14ComposedLayoutINS4_7SwizzleILi2ELi4ELi3EEENS4_18smem_ptr_flag_bitsILi16EEENSU_INS5_IJNSA_ILi8EEESH_EEENS5_IJSH_SC_EEEEEEEvNS4_8identityES12_S1C_vS1D_EENS_8epilogue10collective6detail29Sm90TmaWarpSpecializedAdapterINS1G_15DefaultEpilogueISJ_SK_SK_NS1F_6thread17LinearCombinationISJ_Li1EffLNS1K_9ScaleType4KindE0ELNS_15FloatRoundStyleE2ESJ_EENS1_15EpilogueDefaultEEEEEvvEEEEvNT_6ParamsE,@function
        .size           _ZN7cutlass13device_kernelINS_4gemm6kernel13GemmUniversalIN4cute5tupleIJiiiiEEENS1_10collective13CollectiveMmaINS1_34MainloopSm90TmaGmmaWarpSpecializedILi5ENS5_IJNS4_1CILi2EEESB_NSA_ILi1EEEEEENS1_35KernelTmaWarpSpecializedCooperativeEEENS5_IJNSA_ILi128EEESG_NSA_ILi32EEEEEENS_10bfloat16_tENS5_IJlSC_lEEESJ_SK_NS4_8TiledMMAINS4_8MMA_AtomIJNS4_4SM904GMMA28MMA_64x128x16_F32BF16BF16_SSILNSO_5MajorE0ELSQ_0ELNSO_7ScaleInE1ELSR_1EEEEEENS4_6LayoutINS5_IJSB_SC_SC_EEENS5_IJSC_NSA_ILi0EEESW_EEEEENS5_IJNS4_10UnderscoreESZ_SZ_EEEEENS4_23SM90_TMA_LOAD_MULTICASTENS4_14ComposedLayoutINS4_7SwizzleILi2ELi4ELi3EEENS4_18smem_ptr_flag_bitsILi16EEENSU_INS5_IJNSA_ILi8EEESH_EEENS5_IJSH_SC_EEEEEEEvNS4_8identityES12_S1C_vS1D_EENS_8epilogue10collective6detail29Sm90TmaWarpSpecializedAdapterINS1G_15DefaultEpilogueISJ_SK_SK_NS1F_6thread17LinearCombinationISJ_Li1EffLNS1K_9ScaleType4KindE0ELNS_15FloatRoundStyleE2ESJ_EENS1_15EpilogueDefaultEEEEEvvEEEEvNT_6ParamsE,(.L_x_201 - _ZN7cutlass13device_kernelINS_4gemm6kernel13GemmUniversalIN4cute5tupleIJiiiiEEENS1_10collective13CollectiveMmaINS1_34MainloopSm90TmaGmmaWarpSpecializedILi5ENS5_IJNS4_1CILi2EEESB_NSA_ILi1EEEEEENS1_35KernelTmaWarpSpecializedCooperativeEEENS5_IJNSA_ILi128EEESG_NSA_ILi32EEEEEENS_10bfloat16_tENS5_IJlSC_lEEESJ_SK_NS4_8TiledMMAINS4_8MMA_AtomIJNS4_4SM904GMMA28MMA_64x128x16_F32BF16BF16_SSILNSO_5MajorE0ELSQ_0ELNSO_7ScaleInE1ELSR_1EEEEEENS4_6LayoutINS5_IJSB_SC_SC_EEENS5_IJSC_NSA_ILi0EEESW_EEEEENS5_IJNS4_10UnderscoreESZ_SZ_EEEEENS4_23SM90_TMA_LOAD_MULTICASTENS4_14ComposedLayoutINS4_7SwizzleILi2ELi4ELi3EEENS4_18smem_ptr_flag_bitsILi16EEENSU_INS5_IJNSA_ILi8EEESH_EEENS5_IJSH_SC_EEEEEEEvNS4_8identityES12_S1C_vS1D_EENS_8epilogue10collective6detail29Sm90TmaWarpSpecializedAdapterINS1G_15DefaultEpilogueISJ_SK_SK_NS1F_6thread17LinearCombinationISJ_Li1EffLNS1K_9ScaleType4KindE0ELNS_15FloatRoundStyleE2ESJ_EENS1_15EpilogueDefaultEEEEEvvEEEEvNT_6ParamsE)
        .other          _ZN7cutlass13device_kernelINS_4gemm6kernel13GemmUniversalIN4cute5tupleIJiiiiEEENS1_10collective13CollectiveMmaINS1_34MainloopSm90TmaGmmaWarpSpecializedILi5ENS5_IJNS4_1CILi2EEESB_NSA_ILi1EEEEEENS1_35KernelTmaWarpSpecializedCooperativeEEENS5_IJNSA_ILi128EEESG_NSA_ILi32EEEEEENS_10bfloat16_tENS5_IJlSC_lEEESJ_SK_NS4_8TiledMMAINS4_8MMA_AtomIJNS4_4SM904GMMA28MMA_64x128x16_F32BF16BF16_SSILNSO_5MajorE0ELSQ_0ELNSO_7ScaleInE1ELSR_1EEEEEENS4_6LayoutINS5_IJSB_SC_SC_EEENS5_IJSC_NSA_ILi0EEESW_EEEEENS5_IJNS4_10UnderscoreESZ_SZ_EEEEENS4_23SM90_TMA_LOAD_MULTICASTENS4_14ComposedLayoutINS4_7SwizzleILi2ELi4ELi3EEENS4_18smem_ptr_flag_bitsILi16EEENSU_INS5_IJNSA_ILi8EEESH_EEENS5_IJSH_SC_EEEEEEEvNS4_8identityES12_S1C_vS1D_EENS_8epilogue10collective6detail29Sm90TmaWarpSpecializedAdapterINS1G_15DefaultEpilogueISJ_SK_SK_NS1F_6thread17LinearCombinationISJ_Li1EffLNS1K_9ScaleType4KindE0ELNS_15FloatRoundStyleE2ESJ_EENS1_15EpilogueDefaultEEEEEvvEEEEvNT_6ParamsE,@"STO_CUDA_ENTRY STV_DEFAULT"
_ZN7cutlass13device_kernelINS_4gemm6kernel13GemmUniversalIN4cute5tupleIJiiiiEEENS1_10collective13CollectiveMmaINS1_34MainloopSm90TmaGmmaWarpSpecializedILi5ENS5_IJNS4_1CILi2EEESB_NSA_ILi1EEEEEENS1_35KernelTmaWarpSpecializedCooperativeEEENS5_IJNSA_ILi128EEESG_NSA_ILi32EEEEEENS_10bfloat16_tENS5_IJlSC_lEEESJ_SK_NS4_8TiledMMAINS4_8MMA_AtomIJNS4_4SM904GMMA28MMA_64x128x16_F32BF16BF16_SSILNSO_5MajorE0ELSQ_0ELNSO_7ScaleInE1ELSR_1EEEEEENS4_6LayoutINS5_IJSB_SC_SC_EEENS5_IJSC_NSA_ILi0EEESW_EEEEENS5_IJNS4_10UnderscoreESZ_SZ_EEEEENS4_23SM90_TMA_LOAD_MULTICASTENS4_14ComposedLayoutINS4_7SwizzleILi2ELi4ELi3EEENS4_18smem_ptr_flag_bitsILi16EEENSU_INS5_IJNSA_ILi8EEESH_EEENS5_IJSH_SC_EEEEEEEvNS4_8identityES12_S1C_vS1D_EENS_8epilogue10collective6detail29Sm90TmaWarpSpecializedAdapterINS1G_15DefaultEpilogueISJ_SK_SK_NS1F_6thread17LinearCombinationISJ_Li1EffLNS1K_9ScaleType4KindE0ELNS_15FloatRoundStyleE2ESJ_EENS1_15EpilogueDefaultEEEEEvvEEEEvNT_6ParamsE:
[----:B------:R-:W0:Y:S01]  /*0000*/  LDC R1, c[0x0][0x28] ;  /* 0x00000a00ff017b82 */ /* 0x000e220000000800 */
[----:B------:R-:W1:Y:S01]  /*0010*/  S2R R18, SR_TID.X ;  /* 0x0000000000127919 */ /* 0x000e620000002100 */
[----:B------:R-:W-:Y:S01]  /*0020*/  ELECT P0, URZ, PT ;  /* 0x00000000003f782f */ /* 0x000fe20003800000 */
[----:B------:R-:W-:Y:S01]  /*0030*/  BSSY B0, `(.L_x_0) ;  /* 0x000000f000007945 */ /* 0x000fe20003800000 */
[--C-:B-1----:R-:W-:Y:S02]  /*0040*/  SHF.R.U32.HI R0, RZ, 0x5, R18.reuse ;  /* 0x00000005ff007819 */ /* 0x102fe40000011612 */
[----:B------:R-:W-:-:S03]  /*0050*/  SHF.R.U32.HI R3, RZ, 0x7, R18 ;  /* 0x00000007ff037819 */ /* 0x000fc60000011612 */
[----:B------:R-:W1:Y:S04]  /*0060*/  SHFL.IDX PT, R2, R0, RZ, 0x1f ;  /* 0x00001fff00027589 */ /* 0x000e6800000e0000 */
[----:B------:R2:W3:Y:S01]  /*0070*/  SHFL.IDX PT, R5, R3, RZ, 0x1f ;  /* 0x00001fff03057589 */ /* 0x0004e200000e0000 */
[----:B-1----:R-:W-:-:S13]  /*0080*/  ISETP.NE.OR P0, PT, R2, RZ, !P0 ;  /* 0x000000ff0200720c */ /* 0x002fda0004705670 */
[----:B0-23--:R-:W-:Y:S05]  /*0090*/  @P0 BRA `(.L_x_1) ;  /* 0x0000000000200947 */ /* 0x00dfea0003800000 */
[----:B------:R-:W-:Y:S02]  /*00a0*/  ULDC.64 UR4, c[0x0][0x198] ;  /* 0x0000660000047ab9 */ /* 0x000fe40000000a00 */
[----:B------:R-:W-:Y:S02]  /*00b0*/  UIADD3 UR6, UP0, UR4, 0xf0, URZ ;  /* 0x000000f004067890 */ /* 0x000fe4000ff1e03f */
[----:B------:R-:W-:Y:S02]  /*00c0*/  UIADD3 UR4, UP1, UR4, 0x1f0, URZ ;  /* 0x000001f004047890 */ /* 0x000fe4000ff3e03f */
[----:B------:R-:W-:Y:S02]  /*00d0*/  UIADD3.X UR7, URZ, UR5, URZ, UP0, !UPT ;  /* 0x000000053f077290 */ /* 0x000fe400087fe43f */
[----:B------:R-:W-:-:S07]  /*00e0*/  UIADD3.X UR5, URZ, UR5, URZ, UP1, !UPT ;  /* 0x000000053f057290 */ /* 0x000fce0008ffe43f */
[----:B------:R0:W-:Y:S02]  /*00f0*/  UTMACCTL.PF [UR6] ;  /* 0x00000000060079b9 */ /* 0x0001e40008040000 */
[----:B------:R0:W-:Y:S02]  /*0100*/  UTMACCTL.PF [UR4] ;  /* 0x00000000040079b9 */ /* 0x0001e40008040000 */
[----:B0-----:R-:W-:Y:S01]  /*0110*/  NOP ;  /* 0x0000000000007918 */ /* 0x001fe20000000000 */
.L_x_1:
[----:B------:R-:W-:Y:S05]  /*0120*/  BSYNC B0 ;  /* 0x0000000000007941 */ /* 0x000fea0003800000 */
.L_x_0:
[----:B------:R-:W0:Y:S02]  /*0130*/  SHFL.IDX PT, R3, R0, RZ, 0x1f ;  /* 0x00001fff00037589 */ /* 0x000e2400000e0000 */
[----:B0-----:R-:W-:-:S13]  /*0140*/  ISETP.NE.AND P0, PT, R3, RZ, PT ;  /* 0x000000ff0300720c */ /* 0x001fda0003f05270 */
[----:B------:R-:W-:Y:S05]  /*0150*/  @P0 BRA `(.L_x_2) ;  /* 0x0000000000600947 */ /* 0x000fea0003800000 */
[----:B------:R-:W0:Y:S01]  /*0160*/  S2UR UR8, SR_CgaCtaId ;  /* 0x00000000000879c3 */ /* 0x000e220000008800 */
[----:B------:R-:W-:Y:S01]  /*0170*/  UMOV UR4, 0x400 ;  /* 0x0000040000047882 */ /* 0x000fe20000000000 */
[----:B------:R-:W-:Y:S01]  /*0180*/  UMOV UR5, 0x1 ;  /* 0x0000000100057882 */ /* 0x000fe20000000000 */
[----:B------:R-:W-:Y:S01]  /*0190*/  UMOV UR6, 0x6 ;  /* 0x0000000600067882 */ /* 0x000fe20000000000 */
[----:B------:R-:W-:Y:S01]  /*01a0*/  ELECT P0, URZ, PT ;  /* 0x00000000003f782f */ /* 0x000fe20003800000 */
[----:B------:R-:W-:-:S04]  /*01b0*/  UIADD3 UR6, -UR6, 0x100000, URZ ;  /* 0x0010000006067890 */ /* 0x000fc8000fffe13f */
[----:B------:R-:W-:Y:S02]  /*01c0*/  USHF.L.U32 UR7, UR6, 0xb, URZ ;  /* 0x0000000b06077899 */ /* 0x000fe4000800063f */
[----:B------:R-:W-:Y:S02]  /*01d0*/  USHF.L.U32 UR6, UR6, 0x1, URZ ;  /* 0x0000000106067899 */ /* 0x000fe4000800063f */
[----:B0-----:R-:W-:Y:S02]  /*01e0*/  ULEA UR8, UR8, UR4, 0x18 ;  /* 0x0000000408087291 */ /* 0x001fe4000f8ec03f */
[----:B------:R-:W-:-:S04]  /*01f0*/  UIADD3 UR4, -UR5, 0x100000, URZ ;  /* 0x0010000005047890 */ /* 0x000fc8000fffe13f */
[----:B------:R-:W-:Y:S02]  /*0200*/  USHF.L.U32 UR5, UR4, 0xb, URZ ;  /* 0x0000000b04057899 */ /* 0x000fe4000800063f */
[----:B------:R-:W-:Y:S01]  /*0210*/  USHF.L.U32 UR4, UR4, 0x1, URZ ;  /* 0x0000000104047899 */ /* 0x000fe2000800063f */
[----:B------:R-:W0:Y:S11]  /*0220*/  FENCE.VIEW.ASYNC.S ;  /* 0x00000000000073c6 */ /* 0x000e360000000000 */
[----:B0-----:R0:W1:Y:S01]  /*0230*/  SYNCS.EXCH.64 URZ, [UR8], UR4 ;  /* 0x00000004083f75b2 */ /* 0x0010620008000100 */
[----:B------:R0:W2:Y:S01]  /*0240*/  SYNCS.EXCH.64 URZ, [UR8+0x28], UR6 ;  /* 0x00002806083f75b2 */ /* 0x0000a20008000100 */
[----:B------:R0:W3:Y:S01]  /*0250*/  SYNCS.EXCH.64 URZ, [UR8+0x8], UR4 ;  /* 0x00000804083f75b2 */ /* 0x0000e20008000100 */
[----:B------:R0:W4:Y:S01]  /*0260*/  SYNCS.EXCH.64 URZ, [UR8+0x30], UR6 ;  /* 0x00003006083f75b2 */ /* 0x0001220008000100 */
[----:B------:R0:W0:Y:S01]  /*0270*/  SYNCS.EXCH.64 URZ, [UR8+0x10], UR4 ;  /* 0x00001004083f75b2 */ /* 0x0000220008000100 */
[----:B------:R0:W0:Y:S01]  /*0280*/  SYNCS.EXCH.64 URZ, [UR8+0x38], UR6 ;  /* 0x00003806083f75b2 */ /* 0x0000220008000100 */
[----:B------:R0:W0:Y:S01]  /*0290*/  SYNCS.EXCH.64 URZ, [UR8+0x18], UR4 ;  /* 0x00001804083f75b2 */ /* 0x0000220008000100 */
[----:B------:R0:W0:Y:S01]  /*02a0*/  SYNCS.EXCH.64 URZ, [UR8+0x40], UR6 ;  /* 0x00004006083f75b2 */ /* 0x0000220008000100 */
[----:B------:R0:W0:Y:S01]  /*02b0*/  SYNCS.EXCH.64 URZ, [UR8+0x20], UR4 ;  /* 0x00002004083f75b2 */ /* 0x0000220008000100 */
[----:B------:R0:W0:Y:S01]  /*02c0*/  SYNCS.EXCH.64 URZ, [UR8+0x48], UR6 ;  /* 0x00004806083f75b2 */ /* 0x0000220008000100 */
[----:B------:R-:W-:Y:S01]  /*02d0*/  NOP ;  /* 0x0000000000007918 */ /* 0x000fe20000000000 */
.L_x_2:
[----:B------:R-:W-:Y:S01]  /*02e0*/  SHF.R.S32.HI R7, RZ, 0x1f, R18 ;  /* 0x0000001fff077819 */ /* 0x000fe20000011412 */
[----:B------:R-:W5:Y:S01]  /*02f0*/  SHFL.IDX PT, R0, R0, RZ, 0x1f ;  /* 0x00001fff00007589 */ /* 0x000f6200000e0000 */
[----:B0-----:R-:W0:Y:S01]  /*0300*/  S2UR UR8, SR_CTAID.X ;  /* 0x00000000000879c3 */ /* 0x001e220000002500 */
[----:B------:R-:W-:Y:S02]  /*0310*/  ELECT P0, URZ, PT ;  /* 0x00000000003f782f */ /* 0x000fe40003800000 */
[----:B------:R-:W-:Y:S01]  /*0320*/  LEA.HI R7, R7, R18, RZ, 0x7 ;  /* 0x0000001207077211 */ /* 0x000fe200078f38ff */
[----:B------:R-:W1:Y:S01]  /*0330*/  S2R R4, SR_CTAID.Y ;  /* 0x0000000000047919 */ /* 0x000e620000002600 */
[----:B------:R-:W-:Y:S01]  /*0340*/  SHF.R.S32.HI R8, RZ, 0x1f, R3 ;  /* 0x0000001fff087819 */ /* 0x000fe20000011403 */
[----:B------:R-:W-:Y:S01]  /*0350*/  ULDC UR4, c[0x0][0x150] ;  /* 0x0000540000047ab9 */ /* 0x000fe20000000800 */
[----:B------:R-:W-:Y:S01]  /*0360*/  LOP3.LUT R7, R7, 0xffffff80, RZ, 0xc0, !PT ;  /* 0xffffff8007077812 */ /* 0x000fe200078ec0ff */
[----:B------:R-:W-:Y:S01]  /*0370*/  NOP ;  /* 0x0000000000007918 */ /* 0x000fe20000000000 */
[----:B------:R-:W-:Y:S01]  /*0380*/  LEA.HI R8, R8, R3, RZ, 0x2 ;  /* 0x0000000308087211 */ /* 0x000fe200078f10ff */
[----:B------:R-:W2:Y:S01]  /*0390*/  LDC R10, c[0x0][0x144] ;  /* 0x00005100ff0a7b82 */ /* 0x000ea20000000800 */
[----:B------:R-:W-:Y:S01]  /*03a0*/  NOP ;  /* 0x0000000000007918 */ /* 0x000fe20000000000 */
[----:B------:R-:W-:Y:S01]  /*03b0*/  IMAD.IADD R6, R18, 0x1, -R7 ;  /* 0x0000000112067824 */ /* 0x000fe200078e0a07 */
[----:B------:R-:W-:Y:S01]  /*03c0*/  LOP3.LUT R8, R8, 0x3ffffffc, RZ, 0xc0, !PT ;  /* 0x3ffffffc08087812 */ /* 0x000fe200078ec0ff */
[----:B------:R-:W-:Y:S01]  /*03d0*/  IMAD.MOV.U32 R22, RZ, RZ, 0x1 ;  /* 0x00000001ff167424 */ /* 0x000fe200078e00ff */
[----:B------:R-:W-:-:S02]  /*03e0*/  ISETP.NE.AND P3, PT, R5, RZ, PT ;  /* 0x000000ff0500720c */ /* 0x000fc40003f65270 */
[----:B------:R-:W-:Y:S01]  /*03f0*/  SHF.R.S32.HI R7, RZ, 0x1f, R6 ;  /* 0x0000001fff077819 */ /* 0x000fe20000011406 */
[----:B------:R-:W-:Y:S01]  /*0400*/  IMAD.IADD R8, R3, 0x1, -R8 ;  /* 0x0000000103087824 */ /* 0x000fe200078e0a08 */
[----:B------:R-:W3:Y:S02]  /*0410*/  LDC R13, c[0x0][0x140] ;  /* 0x00005000ff0d7b82 */ /* 0x000ee40000000800 */
[----:B------:R-:W-:Y:S02]  /*0420*/  LEA.HI R7, R7, R6, RZ, 0x3 ;  /* 0x0000000607077211 */ /* 0x000fe400078f18ff */
[----:B-----5:R-:W-:Y:S02]  /*0430*/  ISETP.NE.OR P0, PT, R0, RZ, !P0 ;  /* 0x000000ff0000720c */ /* 0x020fe40004705670 */
[--C-:B------:R-:W-:Y:S02]  /*0440*/  SHF.R.S32.HI R0, RZ, 0x3, R7.reuse ;  /* 0x00000003ff007819 */ /* 0x100fe40000011407 */
[----:B------:R-:W-:-:S02]  /*0450*/  SHF.R.S32.HI R7, RZ, 0x1f, R7 ;  /* 0x0000001fff077819 */ /* 0x000fc40000011407 */
[----:B0-----:R-:W-:Y:S02]  /*0460*/  I2FP.F32.U32 R9, UR8 ;  /* 0x0000000800097c45 */ /* 0x001fe40008201000 */
[----:B------:R-:W-:-:S03]  /*0470*/  LEA.HI R7, R7, R0, RZ, 0x2 ;  /* 0x0000000007077211 */ /* 0x000fc600078f10ff */
[----:B------:R-:W-:Y:S01]  /*0480*/  FMUL R9, R9, UR4 ;  /* 0x0000000409097c20 */ /* 0x000fe20008400000 */
[----:B------:R-:W-:Y:S01]  /*0490*/  LOP3.LUT R7, R7, 0xfffffffc, RZ, 0xc0, !PT ;  /* 0xfffffffc07077812 */ /* 0x000fe200078ec0ff */
[----:B------:R-:W-:Y:S01]  /*04a0*/  VOTEU.ALL UP0, P0 ;  /* 0x00000000003f7886 */ /* 0x000fe20000000000 */
[----:B-1----:R-:W-:Y:S01]  /*04b0*/  I2FP.F32.U32 R3, R4 ;  /* 0x0000000400037245 */ /* 0x002fe20000201000 */
[----:B------:R-:W-:Y:S01]  /*04c0*/  ULDC UR4, c[0x0][0x154] ;  /* 0x0000550000047ab9 */ /* 0x000fe20000000800 */
[----:B------:R-:W-:Y:S01]  /*04d0*/  VOTEU.ALL UP1, P0 ;  /* 0x00000000003f7886 */ /* 0x000fe20000020000 */
[----:B------:R-:W0:Y:S01]  /*04e0*/  F2I.U32.TRUNC.NTZ R9, R9 ;  /* 0x0000000900097305 */ /* 0x000e22000020f000 */
[----:B------:R-:W-:Y:S01]  /*04f0*/  IMAD.IADD R7, R0, 0x1, -R7 ;  /* 0x0000000100077824 */ /* 0x000fe200078e0a07 */
[----:B------:R-:W1:Y:S01]  /*0500*/  @!UP0 S2UR UR7, SR_CgaCtaId ;  /* 0x00000000000789c3 */ /* 0x000e620000008800 */
[----:B------:R-:W-:Y:S01]  /*0510*/  FMUL R12, R3, UR4 ;  /* 0x00000004030c7c20 */ /* 0x000fe20008400000 */
[----:B------:R-:W-:Y:S01]  /*0520*/  UMOV UR4, 0x20 ;  /* 0x0000002000047882 */ /* 0x000fe20000000000 */
[----:B------:R-:W-:Y:S01]  /*0530*/  IMAD R8, R8, 0x4, R7 ;  /* 0x0000000408087824 */ /* 0x000fe200078e0207 */
[----:B------:R-:W-:Y:S01]  /*0540*/  @!UP0 UMOV UR6, 0x400 ;  /* 0x0000040000068882 */ /* 0x000fe20000000000 */
[----:B------:R-:W-:-:S04]  /*0550*/  @!UP0 UIADD3 UR4, -UR4, 0x100000, URZ ;  /* 0x0010000004048890 */ /* 0x000fc8000fffe13f */
[----:B------:R-:W-:Y:S02]  /*0560*/  @!UP0 USHF.L.U32 UR5, UR4, 0xb, URZ ;  /* 0x0000000b04058899 */ /* 0x000fe4000800063f */
[----:B------:R-:W-:Y:S01]  /*0570*/  @!UP0 USHF.L.U32 UR4, UR4, 0x1, URZ ;  /* 0x0000000104048899 */ /* 0x000fe2000800063f */
[----:B---3--:R-:W-:Y:S01]  /*0580*/  ISETP.EQ.U32.AND P2, PT, R13, 0x1, PT ;  /* 0x000000010d00780c */ /* 0x008fe20003f42070 */
[----:B------:R-:W3:Y:S01]  /*0590*/  F2I.U32.TRUNC.NTZ R12, R12 ;  /* 0x0000000c000c7305 */ /* 0x000ee2000020f000 */
[C---:B------:R-:W-:Y:S01]  /*05a0*/  LEA.HI R0, R8.reuse, R8, RZ, 0x1 ;  /* 0x0000000808007211 */ /* 0x040fe200078f08ff */
[----:B------:R-:W5:Y:S01]  /*05b0*/  LDC R7, c[0x0][0x148] ;  /* 0x00005200ff077b82 */ /* 0x000f620000000800 */
[----:B------:R-:W-:Y:S02]  /*05c0*/  IMAD.SHL.U32 R23, R8, 0x4, RZ ;  /* 0x0000000408177824 */ /* 0x000fe400078e00ff */
[----:B------:R-:W-:Y:S01]  /*05d0*/  LOP3.LUT R11, R0, 0xfffffffe, RZ, 0xc0, !PT ;  /* 0xfffffffe000b7812 */ /* 0x000fe200078ec0ff */
[----:B0-----:R-:W-:Y:S01]  /*05e0*/  IMAD.MOV R15, RZ, RZ, -R9 ;  /* 0x000000ffff0f7224 */ /* 0x001fe200078e0a09 */
[----:B------:R-:W-:-:S02]  /*05f0*/  SHF.R.S32.HI R9, RZ, 0x1f, R2 ;  /* 0x0000001fff097819 */ /* 0x000fc40000011402 */
[----:B------:R-:W-:Y:S01]  /*0600*/  LOP3.LUT R23, R8, 0xc, R23, 0x78, !PT ;  /* 0x0000000c08177812 */ /* 0x000fe200078e7817 */
[----:B--2---:R-:W-:Y:S01]  /*0610*/  IMAD R3, R10, R15, UR8 ;  /* 0x000000080a037e24 */ /* 0x004fe2000f8e020f */
[----:B------:R-:W-:Y:S01]  /*0620*/  LEA.HI R9, R9, R2, RZ, 0x2 ;  /* 0x0000000209097211 */ /* 0x000fe200078f10ff */
[----:B------:R-:W-:-:S03]  /*0630*/  IMAD.IADD R0, R8, 0x1, -R11 ;  /* 0x0000000108007824 */ /* 0x000fc600078e0a0b */
[----:B------:R-:W-:Y:S01]  /*0640*/  LOP3.LUT R9, R9, 0xfffffffc, RZ, 0xc0, !PT ;  /* 0xfffffffc09097812 */ /* 0x000fe200078ec0ff */
[----:B---3--:R-:W-:Y:S01]  /*0650*/  IMAD.MOV R21, RZ, RZ, -R12 ;  /* 0x000000ffff157224 */ /* 0x008fe200078e0a0c */
[----:B------:R-:W-:Y:S01]  /*0660*/  ISETP.NE.AND P4, PT, R0, R3, PT ;  /* 0x000000030000720c */ /* 0x000fe20003f85270 */
[----:B-1----:R-:W-:Y:S02]  /*0670*/  @!UP0 ULEA UR6, UR7, UR6, 0x18 ;  /* 0x0000000607068291 */ /* 0x002fe4000f8ec03f */
[----:B------:R-:W-:Y:S01]  /*0680*/  IMAD.IADD R0, R2, 0x1, -R9 ;  /* 0x0000000102007824 */ /* 0x000fe200078e0a09 */
[----:B------:R-:W-:Y:S01]  /*0690*/  VOTEU.ALL UP0, P0 ;  /* 0x00000000003f7886 */ /* 0x000fe20000000000 */
[----:B------:R-:W-:Y:S01]  /*06a0*/  LOP3.LUT P0, RZ, R6, 0x7, RZ, 0xc0, !PT ;  /* 0x0000000706ff7812 */ /* 0x000fe2000780c0ff */
[----:B------:R-:W-:Y:S02]  /*06b0*/  VIADD R6, R5, 0xffffffff ;  /* 0xffffffff05067836 */ /* 0x000fe40000000000 */
[----:B------:R-:W-:Y:S01]  /*06c0*/  ISETP.NE.AND P1, PT, R0, 0x3, PT ;  /* 0x000000030000780c */ /* 0x000fe20003f25270 */
[----:B-----5:R-:W-:Y:S01]  /*06d0*/  IMAD R9, R7, R21, R4 ;  /* 0x0000001507097224 */ /* 0x020fe200078e0204 */
[----:B------:R-:W-:-:S02]  /*06e0*/  ISETP.LT.U32.AND P0, PT, R23, 0x4, !P0 ;  /* 0x000000041700780c */ /* 0x000fc40004701070 */
[----:B------:R-:W-:Y:S01]  /*06f0*/  ISETP.EQ.OR P1, PT, R0, RZ, !P1 ;  /* 0x000000ff0000720c */ /* 0x000fe20004f22670 */
[----:B------:R-:W0:Y:S02]  /*0700*/  FENCE.VIEW.ASYNC.S ;  /* 0x00000000000073c6 */ /* 0x000e240000000000 */
[----:B0-----:R0:W1:Y:S01]  /*0710*/  @!UP0 SYNCS.EXCH.64 URZ, [UR6+0x60], UR4 ;  /* 0x00006004063f85b2 */ /* 0x0010620008000100 */
[----:B------:R-:W-:Y:S02]  /*0720*/  @P4 LEA.HI R2, R23, R23, RZ, 0x1 ;  /* 0x0000001717024211 */ /* 0x000fe400078f08ff */
[----:B------:R-:W-:Y:S02]  /*0730*/  ISETP.EQ.AND P1, PT, R5, RZ, P1 ;  /* 0x000000ff0500720c */ /* 0x000fe40000f22270 */
[----:B------:R-:W-:Y:S02]  /*0740*/  @P4 SHF.R.S32.HI R2, RZ, 0x1, R2 ;  /* 0x00000001ff024819 */ /* 0x000fe40000011402 */
[----:B------:R-:W-:-:S02]  /*0750*/  ISETP.GE.U32.AND P6, PT, R6, 0x2, PT ;  /* 0x000000020600780c */ /* 0x000fc40003fc6070 */
[----:B------:R-:W-:Y:S02]  /*0760*/  @P4 ISETP.NE.AND P5, PT, R2, R9, PT ;  /* 0x000000090200420c */ /* 0x000fe40003fa5270 */
[----:B------:R-:W-:Y:S02]  /*0770*/  SEL R9, RZ, 0x1, !P0 ;  /* 0x00000001ff097807 */ /* 0x000fe40004000000 */
[----:B------:R-:W-:Y:S02]  /*0780*/  @P4 SEL R22, RZ, 0x1, P5 ;  /* 0x00000001ff164807 */ /* 0x000fe40002800000 */
[----:B------:R-:W-:Y:S01]  /*0790*/  SEL R19, RZ, 0x1, !P1 ;  /* 0x00000001ff137807 */ /* 0x000fe20004800000 */
[----:B------:R0:W2:Y:S01]  /*07a0*/  @!UP1 SYNCS.EXCH.64 URZ, [UR6+0x68], UR4 ;  /* 0x00006804063f95b2 */ /* 0x0000a20008000100 */
[----:B------:R-:W-:Y:S01]  /*07b0*/  LOP3.LUT R22, R22, R9, RZ, 0xc0, !PT ;  /* 0x0000000916167212 */ /* 0x000fe200078ec0ff */
[----:B------:R-:W-:Y:S01]  /*07c0*/  NOP ;  /* 0x0000000000007918 */ /* 0x000fe20000000000 */
[----:B------:R-:W-:Y:S01]  /*07d0*/  SEL R19, R19, 0x2, P6 ;  /* 0x0000000213137807 */ /* 0x000fe20003000000 */
[----:B------:R-:W-:Y:S06]  /*07e0*/  @!P2 BRA `(.L_x_3) ;  /* 0x000000000008a947 */ /* 0x000fec0003800000 */
[----:B-12-4-:R-:W-:Y:S01]  /*07f0*/  UCGABAR_ARV ;  /* 0x00000000000079c7 */ /* 0x016fe20008000000 */
[----:B------:R-:W-:Y:S05]  /*0800*/  BRA `(.L_x_4) ;  /* 0x0000000000047947 */ /* 0x000fea0003800000 */
.L_x_3:
[----:B-12-4-:R-:W-:Y:S01]  /*0810*/  NOP ;  /* 0x0000000000007918 */ /* 0x016fe20000000000 */
.L_x_4:
[----:B------:R-:W1:Y:S01]  /*0820*/  LDC R2, c[0x0][0x65c] ;  /* 0x00019700ff027b82 */ /* 0x000e620000000800 */
[----:B------:R-:W-:Y:S02]  /*0830*/  IMAD.U32 R8, RZ, RZ, UR8 ;  /* 0x00000008ff087e24 */ /* 0x000fe4000f8e00ff */
[----:B------:R-:W-:Y:S01]  /*0840*/  IMAD.MOV.U32 R9, RZ, RZ, RZ ;  /* 0x000000ffff097224 */ /* 0x000fe200078e00ff */
[----:B-1----:R-:W-:-:S04]  /*0850*/  ISETP.NE.AND P1, PT, R2, 0x1, PT ;  /* 0x000000010200780c */ /* 0x002fc80003f25270 */
[----:B------:R-:W-:-:S09]  /*0860*/  P2R R5, PR, RZ, 0x2 ;  /* 0x00000002ff057803 */ /* 0x000fd20000000000 */
[----:B------:R-:W1:Y:S01]  /*0870*/  @P1 LDC R17, c[0x0][0x10] ;  /* 0x00000400ff111b82 */ /* 0x000e620000000800 */
[----:B------:R-:W-:Y:S02]  /*0880*/  @P1 IMAD.MOV.U32 R5, RZ, RZ, RZ ;  /* 0x000000ffff051224 */ /* 0x000fe400078e00ff */
[----:B------:R-:W-:-:S05]  /*0890*/  @P1 IMAD.MOV.U32 R13, RZ, RZ, RZ ;  /* 0x000000ffff0d1224 */ /* 0x000fca00078e00ff */
[----:B------:R-:W2:Y:S01]  /*08a0*/  @!P1 LDC R11, c[0x0][0xc] ;  /* 0x00000300ff0b9b82 */ /* 0x000ea20000000800 */
[----:B-1----:R-:W-:-:S04]  /*08b0*/  @P1 IMAD.WIDE.U32 R16, R17, UR8, R4 ;  /* 0x0000000811101c25 */ /* 0x002fc8000f8e0004 */
[----:B------:R-:W-:Y:S02]  /*08c0*/  @P1 IMAD.IADD R17, R17, 0x1, R13 ;  /* 0x0000000111111824 */ /* 0x000fe400078e020d */
[----:B--2---:R-:W-:-:S04]  /*08d0*/  @!P1 IMAD.WIDE.U32 R8, R4, R11, R8 ;  /* 0x0000000b04089225 */ /* 0x004fc800078e0008 */
[----:B------:R-:W-:Y:S02]  /*08e0*/  @!P1 IMAD.MOV.U32 R16, RZ, RZ, R8 ;  /* 0x000000ffff109224 */ /* 0x000fe400078e0008 */
[----:B------:R-:W-:Y:S01]  /*08f0*/  @!P1 IMAD.MOV.U32 R17, RZ, RZ, R9 ;  /* 0x000000ffff119224 */ /* 0x000fe200078e0009 */
[----:B------:R-:W-:Y:S06]  /*0900*/  @!P2 BRA `(.L_x_5) ;  /* 0x00000000000ca947 */ /* 0x000fec0003800000 */
[----:B------:R-:W-:Y:S01]  /*0910*/  UCGABAR_WAIT ;  /* 0x0000000000007dc7 */ /* 0x000fe20008000000 */
[----:B------:R-:W-:Y:S01]  /*0920*/  CCTL.IVALL ;  /* 0x00000000ff00798f */ /* 0x000fe20002000000 */
[----:B------:R-:W-:Y:S05]  /*0930*/  BRA `(.L_x_6) ;  /* 0x0000000000047947 */ /* 0x000fea0003800000 */
.L_x_5:
[----:B------:R-:W-:Y:S06]  /*0940*/  BAR.SYNC.DEFER_BLOCKING 0x0 ;  /* 0x0000000000007b1d */ /* 0x000fec0000010000 */
.L_x_6:
[----:B------:R-:W-:Y:S05]  /*0950*/  @!P3 BRA `(.L_x_7) ;  /* 0x0000005c001cb947 */ /* 0x000fea0003800000 */
[----:B------:R-:W-:-:S13]  /*0960*/  ISETP.GT.U32.AND P0, PT, R6, 0x1, PT ;  /* 0x000000010600780c */ /* 0x000fda0003f04070 */
[----:B0-----:R-:W-:Y:S05]  /*0970*/  @P0 EXIT ;  /* 0x000000000000094d */ /* 0x001fea0003800000 */
[----:B------:R-:W-:Y:S01]  /*0980*/  ULDC.64 UR4, c[0x0][0x650] ;  /* 0x0001940000047ab9 */ /* 0x000fe20000000a00 */
[----:B------:R-:W-:Y:S01]  /*0990*/  PRMT R0, RZ, 0x7610, R0 ;  /* 0x00007610ff007816 */ /* 0x000fe20000000000 */
[----:B------:R-:W-:Y:S01]  /*09a0*/  IMAD.MOV.U32 R92, RZ, RZ, -0x1 ;  /* 0xffffffffff5c7424 */ /* 0x000fe200078e00ff */
[----:B------:R-:W-:Y:S01]  /*09b0*/  ISETP.GE.U32.AND P0, PT, R16, UR4, PT ;  /* 0x0000000410007c0c */ /* 0x000fe2000bf06070 */
[----:B------:R-:W-:Y:S02]  /*09c0*/  IMAD.MOV.U32 R93, RZ, RZ, -0x1 ;  /* 0xffffffffff5d7424 */ /* 0x000fe400078e00ff */
[----:B------:R-:W-:Y:S01]  /*09d0*/  IMAD.MOV.U32 R91, RZ, RZ, -0x1 ;  /* 0xffffffffff5b7424 */ /* 0x000fe200078e00ff */
[----:B------:R-:W-:-:S13]  /*09e0*/  ISETP.GE.U32.AND.EX P0, PT, R17, UR5, PT, P0 ;  /* 0x0000000511007c0c */ /* 0x000fda000bf06100 */
[----:B------:R-:W-:Y:S05]  /*09f0*/  @P0 BRA `(.L_x_8) ;  /* 0x0000000400280947 */ /* 0x000fea0003800000 */
[----:B------:R-:W0:Y:S01]  /*0a00*/  LDC.64 R24, c[0x0][0x628] ;  /* 0x00018a00ff187b82 */ /* 0x000e220000000a00 */
[----:B------:R-:W-:Y:S02]  /*0a10*/  IMAD.MOV.U32 R8, RZ, RZ, R16 ;  /* 0x000000ffff087224 */ /* 0x000fe400078e0010 */
[----:B------:R-:W-:-:S05]  /*0a20*/  IMAD.MOV.U32 R9, RZ, RZ, R17 ;  /* 0x000000ffff097224 */ /* 0x000fca00078e0011 */
[----:B------:R-:W1:Y:S08]  /*0a30*/  LDC R0, c[0x0][0x630] ;  /* 0x00018c00ff007b82 */ /* 0x000e700000000800 */
[----:B------:R-:W2:Y:S01]  /*0a40*/  LDC.64 R26, c[0x0][0x620] ;  /* 0x00018800ff1a7b82 */ /* 0x000ea20000000a00 */
[----:B0-----:R-:W-:-:S04]  /*0a50*/  ISETP.NE.U32.AND P0, PT, R24, RZ, PT ;  /* 0x000000ff1800720c */ /* 0x001fc80003f05070 */
[----:B------:R-:W-:-:S13]  /*0a60*/  ISETP.NE.AND.EX P0, PT, R25, RZ, PT, P0 ;  /* 0x000000ff1900720c */ /* 0x000fda0003f05300 */
[----:B-12---:R-:W-:Y:S05]  /*0a70*/  @!P0 BRA `(.L_x_9) ;  /* 0x0000000000288947 */ /* 0x006fea0003800000 */
[----:B------:R-:W0:Y:S02]  /*0a80*/  LDC R13, c[0x0][0x634] ;  /* 0x00018d00ff0d7b82 */ /* 0x000e240000000800 */
[----:B0-----:R-:W-:-:S05]  /*0a90*/  IADD3 R13, P0, R16, R13, RZ ;  /* 0x0000000d100d7210 */ /* 0x001fca0007f1e0ff */
[----:B------:R-:W-:-:S04]  /*0aa0*/  IMAD.X R15, RZ, RZ, R17, P0 ;  /* 0x000000ffff0f7224 */ /* 0x000fc800000e0611 */
[----:B------:R-:W-:-:S04]  /*0ab0*/  IMAD.WIDE.U32 R8, R15, R24, RZ ;  /* 0x000000180f087225 */ /* 0x000fc800078e00ff */
[----:B------:R-:W-:-:S04]  /*0ac0*/  IMAD.WIDE.U32 R10, P0, R13, R25, R8 ;  /* 0x000000190d0a7225 */ /* 0x000fc80007800008 */
[----:B------:R-:W-:-:S04]  /*0ad0*/  IMAD.WIDE.U32 R8, R13, R24, RZ ;  /* 0x000000180d087225 */ /* 0x000fc800078e00ff */
[----:B------:R-:W-:Y:S01]  /*0ae0*/  IMAD.X R13, RZ, RZ, RZ, P0 ;  /* 0x000000ffff0d7224 */ /* 0x000fe200000e06ff */
[----:B------:R-:W-:Y:S01]  /*0af0*/  IADD3 RZ, P0, R9, R10, RZ ;  /* 0x0000000a09ff7210 */ /* 0x000fe20007f1e0ff */
[----:B------:R-:W-:-:S04]  /*0b00*/  IMAD.MOV.U32 R12, RZ, RZ, R11 ;  /* 0x000000ffff0c7224 */ /* 0x000fc800078e000b */
[----:B------:R-:W-:-:S08]  /*0b10*/  IMAD.WIDE.U32.X R8, R15, R25, R12, P0 ;  /* 0x000000190f087225 */ /* 0x000fd000000e040c */
.L_x_9:
[----:B------:R-:W0:Y:S01]  /*0b20*/  LDC.64 R24, c[0x0][0x640] ;  /* 0x00019000ff187b82 */ /* 0x000e220000000a00 */
[-CC-:B------:R-:W-:Y:S01]  /*0b30*/  SHF.R.U64 R91, R8, R0.reuse, R9.reuse ;  /* 0x00000000085b7219 */ /* 0x180fe20000001209 */
[----:B------:R-:W-:Y:S01]  /*0b40*/  IMAD R30, R7, R21, R4 ;  /* 0x00000015071e7224 */ /* 0x000fe200078e0204 */
[----:B------:R-:W-:Y:S01]  /*0b50*/  SHF.R.U32.HI R0, RZ, R0, R9 ;  /* 0x00000000ff007219 */ /* 0x000fe20000011609 */
[----:B------:R-:W-:Y:S01]  /*0b60*/  IMAD.MOV.U32 R21, RZ, RZ, 0x1 ;  /* 0x00000001ff157424 */ /* 0x000fe200078e00ff */
[----:B------:R-:W-:-:S03]  /*0b70*/  IADD3 R5, P0, RZ, -R91, RZ ;  /* 0x8000005bff057210 */ /* 0x000fc60007f1e0ff */
[----:B------:R-:W1:Y:S02]  /*0b80*/  LDC R6, c[0x0][0x618] ;  /* 0x00018600ff067b82 */ /* 0x000e640000000800 */
[----:B------:R-:W-:-:S04]  /*0b90*/  IMAD.X R9, RZ, RZ, ~R0, P0 ;  /* 0x000000ffff097224 */ /* 0x000fc800000e0e00 */
[-C--:B------:R-:W-:Y:S02]  /*0ba0*/  IMAD R0, R9, R26.reuse, RZ ;  /* 0x0000001a09007224 */ /* 0x080fe400078e02ff */
[----:B------:R-:W2:Y:S01]  /*0bb0*/  LDC R11, c[0x0][0x608] ;  /* 0x00018200ff0b7b82 */ /* 0x000ea20000000800 */
[----:B------:R-:W-:-:S04]  /*0bc0*/  IMAD.WIDE.U32 R8, R5, R26, R16 ;  /* 0x0000001a05087225 */ /* 0x000fc800078e0010 */
[----:B------:R-:W-:-:S03]  /*0bd0*/  IMAD R5, R5, R27, R0 ;  /* 0x0000001b05057224 */ /* 0x000fc600078e0200 */
[----:B------:R-:W3:Y:S01]  /*0be0*/  LDC R12, c[0x0][0x658] ;  /* 0x00019600ff0c7b82 */ /* 0x000ee20000000800 */
[----:B0-----:R-:W-:Y:S01]  /*0bf0*/  ISETP.NE.U32.AND P0, PT, R24, RZ, PT ;  /* 0x000000ff1800720c */ /* 0x001fe20003f05070 */
[----:B------:R-:W-:Y:S02]  /*0c00*/  IMAD.IADD R5, R9, 0x1, R5 ;  /* 0x0000000109057824 */ /* 0x000fe400078e0205 */
[----:B------:R-:W-:Y:S01]  /*0c10*/  IMAD.MOV.U32 R9, RZ, RZ, -0x1 ;  /* 0xffffffffff097424 */ /* 0x000fe200078e00ff */
[----:B------:R-:W-:-:S03]  /*0c20*/  ISETP.NE.AND.EX P0, PT, R25, RZ, PT, P0 ;  /* 0x000000ff1900720c */ /* 0x000fc60003f05300 */
[----:B------:R-:W0:Y:S01]  /*0c30*/  LDC R15, c[0x0][0x600] ;  /* 0x00018000ff0f7b82 */ /* 0x000e220000000800 */
[-CC-:B-1----:R-:W-:Y:S02]  /*0c40*/  SHF.R.U64 R13, R8, R6.reuse, R5.reuse ;  /* 0x00000006080d7219 */ /* 0x182fe40000001205 */
[----:B------:R-:W-:-:S05]  /*0c50*/  SHF.R.U32.HI R0, RZ, R6, R5 ;  /* 0x00000006ff007219 */ /* 0x000fca0000011605 */
[----:B------:R-:W1:Y:S01]  /*0c60*/  LDC R14, c[0x0][0x648] ;  /* 0x00019200ff0e7b82 */ /* 0x000e620000000800 */
[-CC-:B--2---:R-:W-:Y:S02]  /*0c70*/  SHF.R.U64 R27, R13, R11.reuse, R0.reuse ;  /* 0x0000000b0d1b7219 */ /* 0x184fe40000001200 */
[----:B------:R-:W-:-:S05]  /*0c80*/  SHF.R.U32.HI R5, RZ, R11, R0 ;  /* 0x0000000bff057219 */ /* 0x000fca0000011600 */
[----:B------:R-:W2:Y:S01]  /*0c90*/  LDC R20, c[0x0][0x638] ;  /* 0x00018e00ff147b82 */ /* 0x000ea20000000800 */
[-CC-:B---3--:R-:W-:Y:S02]  /*0ca0*/  SHF.R.U64 R28, R27, R12.reuse, R5.reuse ;  /* 0x0000000c1b1c7219 */ /* 0x188fe40000001205 */
[-C--:B------:R-:W-:Y:S02]  /*0cb0*/  SHF.L.U32 R0, R9, R12.reuse, RZ ;  /* 0x0000000c09007219 */ /* 0x080fe400000006ff */
[----:B------:R-:W-:Y:S01]  /*0cc0*/  SHF.R.U32.HI R5, RZ, R12, R5 ;  /* 0x0000000cff057219 */ /* 0x000fe20000011605 */
[----:B------:R-:W-:Y:S01]  /*0cd0*/  IMAD.MOV.U32 R4, RZ, RZ, R28 ;  /* 0x000000ffff047224 */ /* 0x000fe200078e001c */
[----:B------:R-:W-:Y:S01]  /*0ce0*/  LOP3.LUT R10, RZ, R0, RZ, 0x33, !PT ;  /* 0x00000000ff0a7212 */ /* 0x000fe200078e33ff */
[----:B------:R-:W3:Y:S01]  /*0cf0*/  LDC R26, c[0x0][0x610] ;  /* 0x00018400ff1a7b82 */ /* 0x000ee20000000800 */
[----:B------:R-:W-:Y:S05]  /*0d00*/  @!P0 BRA `(.L_x_10) ;  /* 0x0000000000288947 */ /* 0x000fea0003800000 */
[----:B------:R-:W4:Y:S02]  /*0d10*/  LDC R9, c[0x0][0x64c] ;  /* 0x00019300ff097b82 */ /* 0x000f240000000800 */
[----:B----4-:R-:W-:-:S05]  /*0d20*/  IADD3 R9, P0, R28, R9, RZ ;  /* 0x000000091c097210 */ /* 0x010fca0007f1e0ff */
        /* <DEDUP_REMOVED lines=8> */
.L_x_10:
[----:B-1----:R-:W-:Y:S01]  /*0db0*/  SHF.R.U64 R4, R4, R14, R5 ;  /* 0x0000000e04047219 */ /* 0x002fe20000001205 */
[----:B0-----:R-:W-:Y:S01]  /*0dc0*/  VIADD R6, R15, 0xffffffff ;  /* 0xffffffff0f067836 */ /* 0x001fe20000000000 */
[----:B------:R-:W-:Y:S02]  /*0dd0*/  SHF.L.U32 R0, R21, R12, RZ ;  /* 0x0000000c15007219 */ /* 0x000fe400000006ff */
[----:B------:R-:W-:Y:S01]  /*0de0*/  LOP3.LUT R5, R27, R10, RZ, 0xc0, !PT ;  /* 0x0000000a1b057212 */ /* 0x000fe200078ec0ff */
[----:B------:R-:W-:Y:S01]  /*0df0*/  IMAD.MOV R7, RZ, RZ, -R4 ;  /* 0x000000ffff077224 */ /* 0x000fe200078e0a04 */
[----:B------:R-:W-:Y:S02]  /*0e00*/  SEL R3, R3, R30, !P1 ;  /* 0x0000001e03037207 */ /* 0x000fe40004800000 */
[----:B------:R-:W-:Y:S01]  /*0e10*/  LOP3.LUT R6, R13, R6, RZ, 0xc0, !PT ;  /* 0x000000060d067212 */ /* 0x000fe200078ec0ff */
[----:B------:R-:W-:Y:S02]  /*0e20*/  IMAD R4, R0, R4, R5 ;  /* 0x0000000400047224 */ /* 0x000fe400078e0205 */
[----:B--2---:R-:W-:-:S02]  /*0e30*/  IMAD R0, R7, R20, R28 ;  /* 0x0000001407007224 */ /* 0x004fc400078e021c */
[----:B---3--:R-:W-:Y:S02]  /*0e40*/  IMAD R3, R4, R26, R3 ;  /* 0x0000001a04037224 */ /* 0x008fe400078e0203 */
[----:B------:R-:W-:Y:S02]  /*0e50*/  IMAD R92, R0, R15, R6 ;  /* 0x0000000f005c7224 */ /* 0x000fe400078e0206 */
[----:B------:R-:W-:-:S03]  /*0e60*/  IMAD.MOV.U32 R4, RZ, RZ, 0x1 ;  /* 0x00000001ff047424 */ /* 0x000fc600078e00ff */
[----:B------:R-:W-:Y:S02]  /*0e70*/  SEL R93, R92, R3, !P1 ;  /* 0x000000035c5d7207 */ /* 0x000fe40004800000 */
[----:B------:R-:W-:Y:S02]  /*0e80*/  PRMT R0, R4, 0x7610, R0 ;  /* 0x0000761004007816 */ /* 0x000fe40000000000 */
[----:B------:R-:W-:-:S07]  /*0e90*/  SEL R92, R3, R92, !P1 ;  /* 0x0000005c035c7207 */ /* 0x000fce0004800000 */
.L_x_8:
[----:B------:R-:W-:-:S08]  /*0ea0*/  NOP ;  /* 0x0000000000007918 */ /* 0x000fd00000000000 */
[----:B------:R-:W0:Y:S02]  /*0eb0*/  USETMAXREG.TRY_ALLOC.CTAPOOL UP0, 0xe8 ;  /* 0x000000e8000079c8 */ /* 0x000e240008000600 */
[----:B0-----:R-:W-:-:S13]  /*0ec0*/  PLOP3.LUT P0, PT, PT, PT, UP0, 0x80, 0x0 ;  /* 0x000000000000781c */ /* 0x001fda0003f0f008 */
[----:B------:R-:W-:Y:S05]  /*0ed0*/  @!P0 BRA `(.L_x_8) ;  /* 0xfffffffc00f08947 */ /* 0x000fea000383ffff */
[----:B------:R-:W-:Y:S01]  /*0ee0*/  ULDC.64 UR4, c[0x0][0x598] ;  /* 0x0001660000047ab9 */ /* 0x000fe20000000a00 */
[----:B------:R-:W-:Y:S01]  /*0ef0*/  ULDC.64 UR36, c[0x0][0x208] ;  /* 0x0000820000247ab9 */ /* 0x000fe20000000a00 */
[----:B------:R-:W-:-:S04]  /*0f00*/  ISETP.NE.U32.AND P0, PT, RZ, UR4, PT ;  /* 0x00000004ff007c0c */ /* 0x000fc8000bf05070 */
[----:B------:R-:W-:-:S13]  /*0f10*/  ISETP.NE.AND.EX P0, PT, RZ, UR5, PT, P0 ;  /* 0x00000005ff007c0c */ /* 0x000fda000bf05300 */
[----:B------:R-:W-:Y:S05]  /*0f20*/  @!P0 BRA `(.L_x_11) ;  /* 0x00000000001c8947 */ /* 0x000fea0003800000 */
[----:B------:R-:W0:Y:S02]  /*0f30*/  LDC.64 R4, c[0x0][0x598] ;  /* 0x00016600ff047b82 */ /* 0x000e240000000a00 */
[----:B0-----:R-:W2:Y:S02]  /*0f40*/  LDG.E.64 R4, desc[UR36][R4.64] ;  /* 0x0000002404047981 */ /* 0x001ea4000c1e1b00 */
[----:B--2---:R-:W-:-:S04]  /*0f50*/  ISETP.NE.U32.AND P0, PT, R4, RZ, PT ;  /* 0x000000ff0400720c */ /* 0x004fc80003f05070 */
[----:B------:R-:W-:-:S13]  /*0f60*/  ISETP.NE.AND.EX P0, PT, R5, RZ, PT, P0 ;  /* 0x000000ff0500720c */ /* 0x000fda0003f05300 */
[----:B------:R-:W-:Y:S05]  /*0f70*/  @!P0 BRA `(.L_x_11) ;  /* 0x0000000000088947 */ /* 0x000fea0003800000 */
[----:B------:R0:W5:Y:S01]  /*0f80*/  LD.E R88, desc[UR36][R4.64] ;  /* 0x0000002404587980 */ /* 0x000162000c101900 */
[----:B------:R-:W-:Y:S05]  /*0f90*/  BRA `(.L_x_12) ;  /* 0x0000000000247947 */ /* 0x000fea0003800000 */
.L_x_11:
[----:B------:R-:W-:Y:S02]  /*0fa0*/  ULDC.64 UR4, c[0x0][0x588] ;  /* 0x0001620000047ab9 */ /* 0x000fe40000000a00 */
[----:B------:R-:W-:-:S04]  /*0fb0*/  ISETP.NE.U32.AND P0, PT, RZ, UR4, PT ;  /* 0x00000004ff007c0c */ /* 0x000fc8000bf05070 */
[----:B------:R-:W-:-:S13]  /*0fc0*/  ISETP.NE.AND.EX P0, PT, RZ, UR5, PT, P0 ;  /* 0x00000005ff007c0c */ /* 0x000fda000bf05300 */
[----:B------:R-:W-:Y:S05]  /*0fd0*/  @!P0 BRA `(.L_x_13) ;  /* 0x00000000000c8947 */ /* 0x000fea0003800000 */
[----:B------:R-:W0:Y:S02]  /*0fe0*/  LDC.64 R88, c[0x0][0x588] ;  /* 0x00016200ff587b82 */ /* 0x000e240000000a00 */
[----:B0-----:R1:W5:Y:S01]  /*0ff0*/  LDG.E R88, desc[UR36][R88.64] ;  /* 0x0000002458587981 */ /* 0x001362000c1e1900 */
[----:B------:R-:W-:Y:S05]  /*1000*/  BRA `(.L_x_12) ;  /* 0x0000000000087947 */ /* 0x000fea0003800000 */
.L_x_13:
[----:B------:R-:W-:Y:S02]  /*1010*/  ULDC UR4, c[0x0][0x580] ;  /* 0x0001600000047ab9 */ /* 0x000fe40000000800 */
[----:B------:R-:W-:-:S07]  /*1020*/  IMAD.U32 R88, RZ, RZ, UR4 ;  /* 0x00000004ff587e24 */ /* 0x000fce000f8e00ff */
.L_x_12:
[----:B------:R-:W-:Y:S02]  /*1030*/  ULDC.64 UR4, c[0x0][0x5a0] ;  /* 0x0001680000047ab9 */ /* 0x000fe40000000a00 */
[----:B------:R-:W-:-:S04]  /*1040*/  ISETP.NE.U32.AND P0, PT, RZ, UR4, PT ;  /* 0x00000004ff007c0c */ /* 0x000fc8000bf05070 */
[----:B------:R-:W-:-:S13]  /*1050*/  ISETP.NE.AND.EX P0, PT, RZ, UR5, PT, P0 ;  /* 0x00000005ff007c0c */ /* 0x000fda000bf05300 */
[----:B------:R-:W-:Y:S05]  /*1060*/  @!P0 BRA `(.L_x_14) ;  /* 0x00000000001c8947 */ /* 0x000fea0003800000 */
[----:B0-----:R-:W0:Y:S02]  /*1070*/  LDC.64 R4, c[0x0][0x5a0] ;  /* 0x00016800ff047b82 */ /* 0x001e240000000a00 */
[----:B0-----:R-:W2:Y:S02]  /*1080*/  LDG.E.64 R4, desc[UR36][R4.64] ;  /* 0x0000002404047981 */ /* 0x001ea4000c1e1b00 */
[----:B--2---:R-:W-:-:S04]  /*1090*/  ISETP.NE.U32.AND P0, PT, R4, RZ, PT ;  /* 0x000000ff0400720c */ /* 0x004fc80003f05070 */
[----:B------:R-:W-:-:S13]  /*10a0*/  ISETP.NE.AND.EX P0, PT, R5, RZ, PT, P0 ;  /* 0x000000ff0500720c */ /* 0x000fda0003f05300 */
[----:B------:R-:W-:Y:S05]  /*10b0*/  @!P0 BRA `(.L_x_14) ;  /* 0x0000000000088947 */ /* 0x000fea0003800000 */
[----:B-1----:R0:W5:Y:S01]  /*10c0*/  LD.E R89, desc[UR36][R4.64] ;  /* 0x0000002404597980 */ /* 0x002162000c101900 */
[----:B------:R-:W-:Y:S05]  /*10d0*/  BRA `(.L_x_15) ;  /* 0x0000000000247947 */ /* 0x000fea0003800000 */
.L_x_14:
[----:B------:R-:W-:Y:S02]  /*10e0*/  ULDC.64 UR4, c[0x0][0x590] ;  /* 0x0001640000047ab9 */ /* 0x000fe40000000a00 */
[----:B------:R-:W-:-:S04]  /*10f0*/  ISETP.NE.U32.AND P0, PT, RZ, UR4, PT ;  /* 0x00000004ff007c0c */ /* 0x000fc8000bf05070 */
[----:B------:R-:W-:-:S13]  /*1100*/  ISETP.NE.AND.EX P0, PT, RZ, UR5, PT, P0 ;  /* 0x00000005ff007c0c */ /* 0x000fda000bf05300 */
[----:B------:R-:W-:Y:S05]  /*1110*/  @!P0 BRA `(.L_x_16) ;  /* 0x00000000000c8947 */ /* 0x000fea0003800000 */
[----:B0-----:R-:W1:Y:S02]  /*1120*/  LDC.64 R4, c[0x0][0x590] ;  /* 0x00016400ff047b82 */ /* 0x001e640000000a00 */
[----:B-1----:R1:W5:Y:S01]  /*1130*/  LDG.E R89, desc[UR36][R4.64] ;  /* 0x0000002404597981 */ /* 0x002362000c1e1900 */
[----:B------:R-:W-:Y:S05]  /*1140*/  BRA `(.L_x_15) ;  /* 0x0000000000087947 */ /* 0x000fea0003800000 */
.L_x_16:
[----:B------:R-:W-:Y:S02]  /*1150*/  ULDC UR4, c[0x0][0x584] ;  /* 0x0001610000047ab9 */ /* 0x000fe40000000800 */
[----:B-1----:R-:W-:-:S07]  /*1160*/  IMAD.U32 R89, RZ, RZ, UR4 ;  /* 0x00000004ff597e24 */ /* 0x002fce000f8e00ff */
.L_x_15:
[----:B------:R-:W-:-:S13]  /*1170*/  LOP3.LUT P0, RZ, R0, 0xff, RZ, 0xc0, !PT ;  /* 0x000000ff00ff7812 */ /* 0x000fda000780c0ff */
[----:B------:R-:W-:Y:S05]  /*1180*/  @!P0 EXIT ;  /* 0x000000000000894d */ /* 0x000fea0003800000 */
[----:B------:R-:W-:Y:S01]  /*1190*/  ULDC UR4, c[0x0][0x28c] ;  /* 0x0000a30000047ab9 */ /* 0x000fe20000000800 */
[----:B------:R-:W-:Y:S01]  /*11a0*/  LOP3.LUT R90, R19, 0x1, RZ, 0xfc, !PT ;  /* 0x00000001135a7812 */ /* 0x000fe200078efcff */
[----:B------:R-:W-:Y:S01]  /*11b0*/  UIADD3 UR4, UR4, 0x1f, URZ ;  /* 0x0000001f04047890 */ /* 0x000fe2000fffe03f */
[----:B------:R-:W-:Y:S01]  /*11c0*/  UMOV UR38, URZ ;  /* 0x0000003f00267c82 */ /* 0x000fe20008000000 */
[----:B------:R-:W-:Y:S02]  /*11d0*/  UMOV UR39, URZ ;  /* 0x0000003f00277c82 */ /* 0x000fe40008000000 */
[----:B------:R-:W-:-:S04]  /*11e0*/  USHF.R.S32.HI UR5, URZ, 0x1f, UR4 ;  /* 0x0000001f3f057899 */ /* 0x000fc80008011404 */
[----:B------:R-:W-:-:S04]  /*11f0*/  ULEA.HI UR5, UR5, UR4, URZ, 0x5 ;  /* 0x0000000405057291 */ /* 0x000fc8000f8f283f */
[----:B------:R-:W-:-:S12]  /*1200*/  USHF.R.S32.HI UR40, URZ, 0x5, UR5 ;  /* 0x000000053f287899 */ /* 0x000fd80008011405 */
.L_x_164:
[----:B------:R-:W-:Y:S01]  /*1210*/  LOP3.LUT R0, R18, 0x80, RZ, 0xc0, !PT ;  /* 0x0000008012007812 */ /* 0x000fe200078ec0ff */
[----:B--2---:R-:W2:Y:S01]  /*1220*/  S2UR UR7, SR_CgaCtaId ;  /* 0x00000000000779c3 */ /* 0x004ea20000008800 */
[----:B------:R-:W-:Y:S02]  /*1230*/  UMOV UR6, 0x400 ;  /* 0x0000040000067882 */ /* 0x000fe40000000000 */
[----:B------:R-:W-:-:S06]  /*1240*/  SHF.R.U32.HI R0, RZ, 0x7, R0 ;  /* 0x00000007ff007819 */ /* 0x000fcc0000011600 */
[----:B---3--:R-:W3:Y:S01]  /*1250*/  SHFL.IDX PT, R0, R0, RZ, 0x1f ;  /* 0x00001fff00007589 */ /* 0x008ee200000e0000 */
[----:B--2---:R-:W-:Y:S01]  /*1260*/  ULEA UR6, UR7, UR6, 0x18 ;  /* 0x0000000607067291 */ /* 0x004fe2000f8ec03f */
[----:B---3--:R-:W-:-:S13]  /*1270*/  R2UR UR4, R0 ;  /* 0x00000000000472ca */ /* 0x008fda00000e0000 */
[----:B------:R-:W-:-:S04]  /*1280*/  ULEA.HI UR5, UR4, UR4, URZ, 0x1 ;  /* 0x0000000404057291 */ /* 0x000fc8000f8f083f */
[----:B------:R-:W-:-:S04]  /*1290*/  ULOP3.LUT UR5, UR5, 0xffffe, URZ, 0xc0, !UPT ;  /* 0x000ffffe05057892 */ /* 0x000fc8000f8ec03f */
[----:B------:R-:W-:-:S03]  /*12a0*/  UIADD3 UR5, UR4, -UR5, URZ ;  /* 0x8000000504057290 */ /* 0x000fc6000fffe03f */
[----:B------:R-:W-:Y:S01]  /*12b0*/  ULDC UR4, c[0x0][0x28c] ;  /* 0x0000a30000047ab9 */ /* 0x000fe20000000800 */
[----:B------:R-:W-:Y:S01]  /*12c0*/  ULEA UR5, UR5, UR6, 0xc ;  /* 0x0000000605057291 */ /* 0x000fe2000f8e603f */
[----:B------:R-:W-:-:S03]  /*12d0*/  ISETP.LT.AND P0, PT, RZ, UR4, PT ;  /* 0x00000004ff007c0c */ /* 0x000fc6000bf01270 */
[----:B------:R-:W-:-:S04]  /*12e0*/  UIADD3 UR5, UR5, 0x100, URZ ;  /* 0x0000010005057890 */ /* 0x000fc8000fffe03f */
[----:B------:R-:W-:-:S04]  /*12f0*/  USHF.R.U32.HI UR5, URZ, 0x4, UR5 ;  /* 0x000000043f057899 */ /* 0x000fc80008011605 */
[----:B------:R-:W-:Y:S02]  /*1300*/  ULOP3.LUT UR41, UR5, 0x3fff, URZ, 0xc0, !UPT ;  /* 0x00003fff05297892 */ /* 0x000fe4000f8ec03f */
[----:B-1--45:R-:W-:Y:S10]  /*1310*/  @P0 BRA `(.L_x_17) ;  /* 0x0000000000400947 */ /* 0x032ff40003800000 */
[----:B------:R-:W-:Y:S01]  /*1320*/  MOV R0, 0x0 ;  /* 0x0000000000007802 */ /* 0x000fe20000000f00 */
[----:B------:R-:W-:Y:S01]  /*1330*/  ULDC.64 UR4, c[0x4][0x68] ;  /* 0x01001a0000047ab9 */ /* 0x000fe20000000a00 */
[----:B------:R-:W-:Y:S01]  /*1340*/  ULDC.64 UR6, c[0x4][0x8] ;  /* 0x0100020000067ab9 */ /* 0x000fe20000000a00 */
[----:B01----:R-:W-:Y:S01]  /*1350*/  IMAD.U32 R4, RZ, RZ, UR4 ;  /* 0x00000004ff047e24 */ /* 0x003fe2000f8e00ff */
[----:B------:R0:W1:Y:S01]  /*1360*/  LDC.64 R14, c[0x4][R0] ;  /* 0x01000000000e7b82 */ /* 0x0000620000000a00 */
[----:B------:R-:W-:Y:S01]  /*1370*/  IMAD.U32 R5, RZ, RZ, UR5 ;  /* 0x00000005ff057e24 */ /* 0x000fe2000f8e00ff */
[----:B------:R-:W-:Y:S01]  /*1380*/  ULDC.64 UR4, c[0x4][0x70] ;  /* 0x01001c0000047ab9 */ /* 0x000fe20000000a00 */
[----:B------:R-:W-:Y:S02]  /*1390*/  IMAD.U32 R10, RZ, RZ, UR6 ;  /* 0x00000006ff0a7e24 */ /* 0x000fe4000f8e00ff */
[----:B------:R-:W-:Y:S02]  /*13a0*/  IMAD.U32 R6, RZ, RZ, UR4 ;  /* 0x00000004ff067e24 */ /* 0x000fe4000f8e00ff */
[----:B------:R-:W-:-:S02]  /*13b0*/  IMAD.U32 R7, RZ, RZ, UR5 ;  /* 0x00000005ff077e24 */ /* 0x000fc4000f8e00ff */
[----:B------:R-:W-:Y:S02]  /*13c0*/  IMAD.U32 R11, RZ, RZ, UR7 ;  /* 0x00000007ff0b7e24 */ /* 0x000fe4000f8e00ff */
[----:B------:R-:W-:Y:S02]  /*13d0*/  IMAD.MOV.U32 R8, RZ, RZ, 0x1e1 ;  /* 0x000001e1ff087424 */ /* 0x000fe400078e00ff */
[----:B------:R-:W-:Y:S02]  /*13e0*/  IMAD.MOV.U32 R12, RZ, RZ, 0x1 ;  /* 0x00000001ff0c7424 */ /* 0x000fe400078e00ff */
[----:B0-----:R-:W-:-:S07]  /*13f0*/  IMAD.MOV.U32 R13, RZ, RZ, RZ ;  /* 0x000000ffff0d7224 */ /* 0x001fce00078e00ff */
[----:B------:R-:W-:-:S07]  /*1400*/  LEPC R20, `(.L_x_17) ;  /* 0x000000001014794e */ /* 0x000fce0000000000 */
[----:B-1---5:R-:W-:Y:S05]  /*1410*/  CALL.ABS.NOINC R14 ;  /* 0x000000000e007343 */ /* 0x022fea0003c00000 */
.L_x_17:
[----:B------:R-:W-:-:S13]  /*1420*/  ISETP.NE.AND P0, PT, R90, 0x3, PT ;  /* 0x000000035a00780c */ /* 0x000fda0003f05270 */
[----:B------:R-:W-:Y:S05]  /*1430*/  @!P0 BRA `(.L_x_18) ;  /* 0x0000000000048947 */ /* 0x000fea0003800000 */
[----:B------:R-:W-:Y:S01]  /*1440*/  BPT.TRAP 0x1 ;  /* 0x000000040000795c */ /* 0x000fe20000300000 */
.L_x_18:
[----:B------:R-:W2:Y:S01]  /*1450*/  S2UR UR5, SR_CgaCtaId ;  /* 0x00000000000579c3 */ /* 0x000ea20000008800 */
[----:B------:R-:W-:Y:S01]  /*1460*/  UMOV UR4, 0x400 ;  /* 0x0000040000047882 */ /* 0x000fe20000000000 */
[----:B------:R-:W-:Y:S02]  /*1470*/  IMAD.U32 R0, RZ, RZ, UR38 ;  /* 0x00000026ff007e24 */ /* 0x000fe4000f8e00ff */
[----:B------:R-:W-:-:S03]  /*1480*/  IMAD.U32 R3, RZ, RZ, UR39 ;  /* 0x00000027ff037e24 */ /* 0x000fc6000f8e00ff */
[----:B------:R-:W-:Y:S01]  /*1490*/  SHF.L.U32 R0, R0, 0x1f, RZ ;  /* 0x0000001f00007819 */ /* 0x000fe200000006ff */
[----:B--2---:R-:W-:-:S06]  /*14a0*/  ULEA UR4, UR5, UR4, 0x18 ;  /* 0x0000000405047291 */ /* 0x004fcc000f8ec03f */
[----:B------:R-:W-:-:S04]  /*14b0*/  IMAD.U32 R6, RZ, RZ, UR4 ;  /* 0x00000004ff067e24 */ /* 0x000fc8000f8e00ff */
[----:B------:R-:W-:-:S04]  /*14c0*/  IMAD R3, R3, 0x8, R6 ;  /* 0x0000000803037824 */ /* 0x000fc800078e0206 */
[----:B------:R2:W3:Y:S01]  /*14d0*/  SYNCS.PHASECHK.TRANS64.TRYWAIT P1, [R3+URZ], R0 ;  /* 0x00000000030075a7 */ /* 0x0004e2000802017f */
[----:B------:R-:W-:Y:S05]  /*14e0*/  @!P0 BRA `(.L_x_19) ;  /* 0x0000000000048947 */ /* 0x000fea0003800000 */
[----:B------:R-:W-:Y:S01]  /*14f0*/  BPT.TRAP 0x1 ;  /* 0x000000040000795c */ /* 0x000fe20000300000 */
.L_x_19:
[----:B---3--:R-:W-:Y:S05]  /*1500*/  @P1 BRA `(.L_x_20) ;  /* 0x0000000000081947 */ /* 0x008fea0003800000 */
[----:B------:R-:W3:Y:S02]  /*1510*/  SYNCS.PHASECHK.TRANS64.TRYWAIT P1, [R3+URZ], R0 ;  /* 0x00000000030075a7 */ /* 0x000ee4000802017f */
[----:B---3--:R-:W-:Y:S05]  /*1520*/  @!P1 BRA `(.L_x_21) ;  /* 0x0000006400f09947 */ /* 0x008fea0003800000 */
.L_x_20:
[----:B------:R-:W-:-:S04]  /*1530*/  UISETP.LT.AND UP0, UPT, UR40, 0x1, UPT ;  /* 0x000000012800788c */ /* 0x000fc8000bf01270 */
[----:B------:R-:W-:-:S06]  /*1540*/  USEL UR4, UR40, 0x1, UP0 ;  /* 0x0000000128047887 */ /* 0x000fcc0008000000 */
[----:B--23--:R-:W-:Y:S01]  /*1550*/  IMAD.U32 R0, RZ, RZ, UR4 ;  /* 0x00000004ff007e24 */ /* 0x00cfe2000f8e00ff */
[----:B------:R-:W-:Y:S05]  /*1560*/  WARPSYNC.ALL ;  /* 0x0000000000007948 */ /* 0x000fea0003800000 */
[----:B------:R-:W-:-:S04]  /*1570*/  IADD3 R0, -R0, UR40, RZ ;  /* 0x0000002800007c10 */ /* 0x000fc8000fffe1ff */
[----:B------:R-:W-:Y:S02]  /*1580*/  ISETP.GE.AND P1, PT, R0, 0x1, PT ;  /* 0x000000010000780c */ /* 0x000fe40003f26270 */
[----:B------:R-:W-:Y:S01]  /*1590*/  R2UR UR4, R6 ;  /* 0x00000000060472ca */ /* 0x000fe200000e0000 */
[----:B------:R-:W-:Y:S01]  /*15a0*/  ULOP3.LUT UR41, UR41, 0x10000, URZ, 0xfc, !UPT ;  /* 0x0001000029297892 */ /* 0x000fe2000f8efc3f */
[----:B------:R-:W-:Y:S01]  /*15b0*/  WARPGROUP.ARRIVE ;  /* 0x00000000000079c5 */ /* 0x000fe20000000000 */
[----:B------:R-:W-:Y:S01]  /*15c0*/  UMOV UR5, 0x80000020 ;  /* 0x8000002000057882 */ /* 0x000fe20000000000 */
[----:B------:R-:W-:-:S09]  /*15d0*/  UMOV UR7, 0x80000020 ;  /* 0x8000002000077882 */ /* 0x000fd20000000000 */
[----:B------:R-:W-:-:S04]  /*15e0*/  UIADD3 UR4, UR4, 0xa100, URZ ;  /* 0x0000a10004047890 */ /* 0x000fc8000fffe03f */
[----:B------:R-:W-:-:S04]  /*15f0*/  USHF.R.U32.HI UR4, URZ, 0x4, UR4 ;  /* 0x000000043f047899 */ /* 0x000fc80008011604 */
[----:B------:R-:W-:-:S04]  /*1600*/  ULOP3.LUT UR4, UR4, 0x3fff, URZ, 0xc0, !UPT ;  /* 0x00003fff04047892 */ /* 0x000fc8000f8ec03f */
[----:B------:R-:W-:Y:S02]  /*1610*/  ULOP3.LUT UR9, UR4, 0x10000, URZ, 0xfc, !UPT ;  /* 0x0001000004097892 */ /* 0x000fe4000f8efc3f */
[----:B------:R-:W-:Y:S02]  /*1620*/  ULEA UR4, UR39, UR41, 0x9 ;  /* 0x0000002927047291 */ /* 0x000fe4000f8e483f */
[----:B------:R-:W-:-:S09]  /*1630*/  ULEA UR6, UR39, UR9, 0x9 ;  /* 0x0000000927067291 */ /* 0x000fd2000f8e483f */
[----:B------:R-:W-:Y:S01]  /*1640*/  HGMMA.64x128x16.F32.BF16 R24, gdesc[UR4], RZ, !UPT, gsb0 ;  /* 0x01e00000041879f0 */ /* 0x000fe2000c0018ff */
[----:B------:R-:W-:Y:S02]  /*1650*/  UIADD3 UR4, UR4, 0x2, URZ ;  /* 0x0000000204047890 */ /* 0x000fe4000fffe03f */
[----:B------:R-:W-:Y:S01]  /*1660*/  UIADD3 UR6, UR6, 0x2, URZ ;  /* 0x0000000206067890 */ /* 0x000fe2000fffe03f */
[----:B------:R-:W-:Y:S01]  /*1670*/  UMOV UR5, 0x80000020 ;  /* 0x8000002000057882 */ /* 0x000fe20000000000 */
[----:B------:R-:W-:Y:S01]  /*1680*/  UMOV UR7, 0x80000020 ;  /* 0x8000002000077882 */ /* 0x000fe20000000000 */
[----:B------:R-:W-:Y:S02]  /*1690*/  WARPGROUP.DEPBAR.LE gsb0, 0x0 ;  /* 0x00008000000079c5 */ /* 0x000fe40000010000 */
[----:B------:R-:W-:-:S06]  /*16a0*/  WARPGROUP.ARRIVE ;  /* 0x00000000000079c5 */ /* 0x000fcc0000000000 */
[----:B------:R-:W-:Y:S03]  /*16b0*/  HGMMA.64x128x16.F32.BF16 R24, gdesc[UR4], R24, gsb0 ;  /* 0x01e00000041879f0 */ /* 0x000fe60008001818 */
[----:B------:R-:W-:Y:S02]  /*16c0*/  WARPGROUP.DEPBAR.LE gsb0, 0x0 ;  /* 0x00008000000079c5 */ /* 0x000fe40000010000 */
[----:B------:R-:W-:Y:S05]  /*16d0*/  @!P1 BRA `(.L_x_22) ;  /* 0x0000000000e49947 */ /* 0x000fea0003800000 */
[----:B------:R-:W-:Y:S02]  /*16e0*/  UIADD3 UR4, UR39, 0x1, URZ ;  /* 0x0000000127047890 */ /* 0x000fe4000fffe03f */
[----:B------:R-:W-:Y:S02]  /*16f0*/  IMAD.U32 R3, RZ, RZ, UR39 ;  /* 0x00000027ff037e24 */ /* 0x000fe4000f8e00ff */
[----:B------:R-:W-:-:S04]  /*1700*/  UISETP.NE.AND UP0, UPT, UR4, 0x5, UPT ;  /* 0x000000050400788c */ /* 0x000fc8000bf05270 */
[----:B------:R-:W-:Y:S02]  /*1710*/  USEL UR5, URZ, 0x1, UP0 ;  /* 0x000000013f057887 */ /* 0x000fe40008000000 */
[----:B------:R-:W-:Y:S02]  /*1720*/  USEL UR8, UR4, URZ, UP0 ;  /* 0x0000003f04087287 */ /* 0x000fe40008000000 */
[----:B------:R-:W-:-:S06]  /*1730*/  ULOP3.LUT UR5, UR38, UR5, URZ, 0x3c, !UPT ;  /* 0x0000000526057292 */ /* 0x000fcc000f8e3c3f */
[----:B------:R-:W-:-:S07]  /*1740*/  IMAD.U32 R7, RZ, RZ, UR5 ;  /* 0x00000005ff077e24 */ /* 0x000fce000f8e00ff */
.L_x_29:
[----:B------:R-:W-:Y:S05]  /*1750*/  @!P0 BRA `(.L_x_23) ;  /* 0x0000000000048947 */ /* 0x000fea0003800000 */
[----:B------:R-:W-:Y:S01]  /*1760*/  BPT.TRAP 0x1 ;  /* 0x000000040000795c */ /* 0x000fe20000300000 */
.L_x_23:
[----:B------:R-:W2:Y:S01]  /*1770*/  S2UR UR5, SR_CgaCtaId ;  /* 0x00000000000579c3 */ /* 0x000ea20000008800 */
[----:B------:R-:W-:Y:S01]  /*1780*/  UMOV UR4, 0x400 ;  /* 0x0000040000047882 */ /* 0x000fe20000000000 */
[----:B01----:R-:W-:Y:S01]  /*1790*/  IMAD.U32 R5, RZ, RZ, UR8 ;  /* 0x00000008ff057e24 */ /* 0x003fe2000f8e00ff */
[----:B------:R-:W-:Y:S01]  /*17a0*/  SHF.L.U32 R4, R7, 0x1f, RZ ;  /* 0x0000001f07047819 */ /* 0x000fe200000006ff */
[----:B--2---:R-:W-:-:S06]  /*17b0*/  ULEA UR4, UR5, UR4, 0x18 ;  /* 0x0000000405047291 */ /* 0x004fcc000f8ec03f */
[----:B------:R-:W-:-:S04]  /*17c0*/  IMAD.U32 R6, RZ, RZ, UR4 ;  /* 0x00000004ff067e24 */ /* 0x000fc8000f8e00ff */
[----:B------:R-:W-:-:S04]  /*17d0*/  IMAD R5, R5, 0x8, R6 ;  /* 0x0000000805057824 */ /* 0x000fc800078e0206 */
[----:B------:R0:W1:Y:S01]  /*17e0*/  SYNCS.PHASECHK.TRANS64.TRYWAIT P1, [R5+URZ], R4 ;  /* 0x00000004050075a7 */ /* 0x000062000802017f */
[----:B------:R-:W-:Y:S05]  /*17f0*/  @!P0 BRA `(.L_x_24) ;  /* 0x0000000000048947 */ /* 0x000fea0003800000 */
[----:B------:R-:W-:Y:S01]  /*1800*/  BPT.TRAP 0x1 ;  /* 0x000000040000795c */ /* 0x000fe20000300000 */
.L_x_24:
[----:B-1----:R-:W-:Y:S05]  /*1810*/  @P1 BRA `(.L_x_25) ;  /* 0x0000000000081947 */ /* 0x002fea0003800000 */
[----:B------:R-:W1:Y:S02]  /*1820*/  SYNCS.PHASECHK.TRANS64.TRYWAIT P1, [R5+URZ], R4 ;  /* 0x00000004050075a7 */ /* 0x000e64000802017f */
[----:B-1----:R-:W-:Y:S05]  /*1830*/  @!P1 BRA `(.L_x_26) ;  /* 0x0000006400409947 */ /* 0x002fea0003800000 */
.L_x_25:
[----:B------:R-:W-:Y:S01]  /*1840*/  ULEA UR4, UR8, UR41, 0x9 ;  /* 0x0000002908047291 */ /* 0x000fe2000f8e483f */
[----:B------:R-:W-:Y:S01]  /*1850*/  WARPGROUP.ARRIVE ;  /* 0x00000000000079c5 */ /* 0x000fe20000000000 */
[----:B------:R-:W-:Y:S01]  /*1860*/  ULEA UR6, UR8, UR9, 0x9 ;  /* 0x0000000908067291 */ /* 0x000fe2000f8e483f */
[----:B------:R-:W-:Y:S01]  /*1870*/  UMOV UR5, 0x80000020 ;  /* 0x8000002000057882 */ /* 0x000fe20000000000 */
[----:B------:R-:W-:-:S07]  /*1880*/  UMOV UR7, 0x80000020 ;  /* 0x8000002000077882 */ /* 0x000fce0000000000 */
[----:B------:R-:W-:Y:S01]  /*1890*/  HGMMA.64x128x16.F32.BF16 R24, gdesc[UR4], R24, gsb0 ;  /* 0x01e00000041879f0 */ /* 0x000fe20008001818 */
        /* <DEDUP_REMOVED lines=9> */
[----:B------:R-:W-:Y:S01]  /*1930*/  BPT.TRAP 0x1 ;  /* 0x000000040000795c */ /* 0x000fe20000300000 */
.L_x_27:
[----:B------:R-:W-:-:S13]  /*1940*/  ISETP.NE.AND P1, PT, R22, RZ, PT ;  /* 0x000000ff1600720c */ /* 0x000fda0003f25270 */
[----:B01----:R-:W-:-:S04]  /*1950*/  @P1 IMAD R4, R3, 0x8, R6 ;  /* 0x0000000803041824 */ /* 0x003fc800078e0206 */
[----:B------:R-:W-:-:S05]  /*1960*/  @P1 VIADD R4, R4, 0x28 ;  /* 0x0000002804041836 */ /* 0x000fca0000000000 */
[----:B------:R-:W-:-:S04]  /*1970*/  @P1 PRMT R4, R23, 0x654, R4 ;  /* 0x0000065417041816 */ /* 0x000fc80000000004 */
[----:B------:R0:W-:Y:S01]  /*1980*/  @P1 SYNCS.ARRIVE.TRANS64.RED.A1T0 RZ, [R4+URZ], RZ ;  /* 0x000000ff04ff19a7 */ /* 0x0001e2000810043f */
[----:B------:R-:W-:-:S13]  /*1990*/  ISETP.GT.U32.AND P1, PT, R19, 0x1, PT ;  /* 0x000000011300780c */ /* 0x000fda0003f24070 */
[----:B0-----:R-:W-:Y:S05]  /*19a0*/  @P1 BRA `(.L_x_28) ;  /* 0x0000000000041947 */ /* 0x001fea0003800000 */
[----:B------:R-:W-:Y:S01]  /*19b0*/  BPT.TRAP 0x1 ;  /* 0x000000040000795c */ /* 0x000fe20000300000 */
.L_x_28:
[----:B------:R-:W-:Y:S01]  /*19c0*/  UIADD3 UR8, UR8, 0x1, URZ ;  /* 0x0000000108087890 */ /* 0x000fe2000fffe03f */
[C---:B------:R-:W-:Y:S01]  /*19d0*/  ISETP.GT.AND P2, PT, R0.reuse, 0x1, PT ;  /* 0x000000010000780c */ /* 0x040fe20003f44270 */
[----:B------:R-:W-:Y:S02]  /*19e0*/  VIADD R3, R3, 0x1 ;  /* 0x0000000103037836 */ /* 0x000fe40000000000 */
[----:B------:R-:W-:Y:S01]  /*19f0*/  UISETP.NE.AND UP0, UPT, UR8, 0x5, UPT ;  /* 0x000000050800788c */ /* 0x000fe2000bf05270 */
[----:B------:R-:W-:Y:S02]  /*1a00*/  VIADD R0, R0, 0xffffffff ;  /* 0xffffffff00007836 */ /* 0x000fe40000000000 */
[C---:B------:R-:W-:Y:S01]  /*1a10*/  ISETP.NE.AND P1, PT, R3.reuse, 0x5, PT ;  /* 0x000000050300780c */ /* 0x040fe20003f25270 */
[----:B------:R-:W-:Y:S02]  /*1a20*/  USEL UR4, URZ, 0x1, UP0 ;  /* 0x000000013f047887 */ /* 0x000fe40008000000 */
[----:B------:R-:W-:Y:S01]  /*1a30*/  USEL UR8, UR8, URZ, UP0 ;  /* 0x0000003f08087287 */ /* 0x000fe20008000000 */
[----:B------:R-:W-:-:S03]  /*1a40*/  SEL R3, R3, RZ, P1 ;  /* 0x000000ff03037207 */ /* 0x000fc60000800000 */
[----:B------:R-:W-:Y:S01]  /*1a50*/  LOP3.LUT R7, R7, UR4, RZ, 0x3c, !PT ;  /* 0x0000000407077c12 */ /* 0x000fe2000f8e3cff */
[----:B------:R-:W-:Y:S07]  /*1a60*/  @P2 BRA `(.L_x_29) ;  /* 0xfffffffc00382947 */ /* 0x000fee000383ffff */
.L_x_22:
[----:B------:R-:W2:Y:S02]  /*1a70*/  LDC R0, c[0x0][0x28c] ;  /* 0x0000a300ff007b82 */ /* 0x000ea40000000800 */
[----:B--2---:R-:W-:-:S13]  /*1a80*/  ISETP.GE.AND P1, PT, R0, 0x1, PT ;  /* 0x000000010000780c */ /* 0x004fda0003f26270 */
[----:B------:R-:W-:Y:S05]  /*1a90*/  @!P1 BRA `(.L_x_30) ;  /* 0x0000000000509947 */ /* 0x000fea0003800000 */
[----:B------:R-:W-:Y:S05]  /*1aa0*/  @!P0 BRA `(.L_x_31) ;  /* 0x0000000000048947 */ /* 0x000fea0003800000 */
[----:B------:R-:W-:Y:S01]  /*1ab0*/  BPT.TRAP 0x1 ;  /* 0x000000040000795c */ /* 0x000fe20000300000 */
.L_x_31:
[----:B------:R-:W-:Y:S01]  /*1ac0*/  ISETP.NE.AND P0, PT, R22, RZ, PT ;  /* 0x000000ff1600720c */ /* 0x000fe20003f05270 */
[----:B------:R-:W-:Y:S01]  /*1ad0*/  BSSY B0, `(.L_x_32) ;  /* 0x000000e000007945 */ /* 0x000fe20003800000 */
[----:B------:R-:W-:-:S11]  /*1ae0*/  ISETP.GT.U32.AND P1, PT, R19, 0x1, PT ;  /* 0x000000011300780c */ /* 0x000fd60003f24070 */
[----:B------:R-:W-:Y:S05]  /*1af0*/  @!P0 BRA `(.L_x_33) ;  /* 0x00000000002c8947 */ /* 0x000fea0003800000 */
[----:B------:R-:W-:-:S04]  /*1b00*/  UISETP.LT.AND UP0, UPT, UR40, 0x1, UPT ;  /* 0x000000012800788c */ /* 0x000fc8000bf01270 */
[----:B------:R-:W-:-:S04]  /*1b10*/  USEL UR6, UR40, 0x1, UP0 ;  /* 0x0000000128067887 */ /* 0x000fc80008000000 */
[----:B------:R-:W-:-:S04]  /*1b20*/  UIADD3 UR6, UR39, UR40, -UR6 ;  /* 0x0000002827067290 */ /* 0x000fc8000fffe806 */
[----:B------:R-:W-:-:S04]  /*1b30*/  UIMAD.WIDE.U32 UR4, UR6, -0x33333333, URZ ;  /* 0xcccccccd060478a5 */ /* 0x000fc8000f8e003f */
[----:B------:R-:W-:-:S04]  /*1b40*/  USHF.R.U32.HI UR4, URZ, 0x2, UR5 ;  /* 0x000000023f047899 */ /* 0x000fc80008011605 */
[----:B------:R-:W-:-:S06]  /*1b50*/  UIMAD UR6, UR4, -0x5, UR6 ;  /* 0xfffffffb040678a4 */ /* 0x000fcc000f8e0206 */
[----:B------:R-:W-:-:S04]  /*1b60*/  IMAD.U32 R3, RZ, RZ, UR6 ;  /* 0x00000006ff037e24 */ /* 0x000fc8000f8e00ff */
[----:B------:R-:W-:-:S04]  /*1b70*/  IMAD R0, R3, 0x8, R6 ;  /* 0x0000000803007824 */ /* 0x000fc800078e0206 */
[----:B------:R-:W-:-:S05]  /*1b80*/  VIADD R0, R0, 0x28 ;  /* 0x0000002800007836 */ /* 0x000fca0000000000 */
[----:B------:R-:W-:-:S04]  /*1b90*/  PRMT R0, R23, 0x654, R0 ;  /* 0x0000065417007816 */ /* 0x000fc80000000000 */
[----:B------:R2:W-:Y:S03]  /*1ba0*/  SYNCS.ARRIVE.TRANS64.RED.A1T0 RZ, [R0+URZ], RZ ;  /* 0x000000ff00ff79a7 */ /* 0x0005e6000810043f */
.L_x_33:
[----:B------:R-:W-:Y:S05]  /*1bb0*/  BSYNC B0 ;  /* 0x0000000000007941 */ /* 0x000fea0003800000 */
.L_x_32:
[----:B------:R-:W-:Y:S05]  /*1bc0*/  @P1 BRA `(.L_x_30) ;  /* 0x0000000000041947 */ /* 0x000fea0003800000 */
[----:B------:R-:W-:Y:S01]  /*1bd0*/  BPT.TRAP 0x1 ;  /* 0x000000040000795c */ /* 0x000fe20000300000 */
.L_x_30:
[----:B------:R-:W3:Y:S01]  /*1be0*/  LDC R6, c[0x0][0x288] ;  /* 0x0000a200ff067b82 */ /* 0x000ee20000000800 */
[--C-:B--2---:R-:W-:Y:S01]  /*1bf0*/  SHF.R.U32.HI R0, RZ, 0x2, R18.reuse ;  /* 0x00000002ff007819 */ /* 0x104fe20000011612 */
[----:B------:R-:W-:Y:S01]  /*1c00*/  IMAD.SHL.U32 R93, R93, 0x80, RZ ;  /* 0x000000805d5d7824 */ /* 0x000fe200078e00ff */
[----:B01----:R-:W-:Y:S01]  /*1c10*/  SHF.R.U32.HI R5, RZ, 0x7, R18 ;  /* 0x00000007ff057819 */ /* 0x003fe20000011612 */
[----:B------:R-:W-:Y:S01]  /*1c20*/  UIADD3 UR39, UR40, UR39, URZ ;  /* 0x0000002728277290 */ /* 0x000fe2000fffe03f */
[----:B------:R-:W-:Y:S01]  /*1c30*/  LOP3.LUT R3, R0, 0x7, RZ, 0xc0, !PT ;  /* 0x0000000700037812 */ /* 0x000fe200078ec0ff */
[----:B------:R-:W-:Y:S01]  /*1c40*/  ULDC UR7, c[0x0][0x284] ;  /* 0x0000a10000077ab9 */ /* 0x000fe20000000800 */
[----:B------:R-:W-:Y:S01]  /*1c50*/  LOP3.LUT R0, R5, 0x1, RZ, 0xc0, !PT ;  /* 0x0000000105007812 */ /* 0x000fe200078ec0ff */
[----:B------:R-:W-:Y:S01]  /*1c60*/  UISETP.GT.U32.AND UP0, UPT, UR39, 0x4, UPT ;  /* 0x000000042700788c */ /* 0x000fe2000bf04070 */
[C---:B------:R-:W-:Y:S01]  /*1c70*/  LOP3.LUT R4, R18.reuse, 0x60, RZ, 0xc0, !PT ;  /* 0x0000006012047812 */ /* 0x040fe200078ec0ff */
[----:B------:R-:W-:Y:S01]  /*1c80*/  UISETP.GE.U32.AND UP1, UPT, UR40, 0x5, UPT ;  /* 0x000000052800788c */ /* 0x000fe2000bf26070 */
[----:B------:R-:W-:Y:S01]  /*1c90*/  LOP3.LUT R5, R18, 0x3, RZ, 0xc0, !PT ;  /* 0x0000000312057812 */ /* 0x000fe200078ec0ff */
[----:B------:R-:W-:Y:S01]  /*1ca0*/  IMAD.SHL.U32 R8, R0, 0x40, RZ ;  /* 0x0000004000087824 */ /* 0x000fe200078e00ff */
[----:B------:R-:W-:Y:S01]  /*1cb0*/  SHF.R.U32.HI R4, RZ, 0x1, R4 ;  /* 0x00000001ff047819 */ /* 0x000fe20000011604 */
[----:B------:R-:W-:Y:S01]  /*1cc0*/  UISETP.LT.U32.AND UP0, UPT, UR40, 0x5, UP0 ;  /* 0x000000052800788c */ /* 0x000fe20008701070 */
[----:B------:R-:W-:Y:S01]  /*1cd0*/  SHF.R.S32.HI R15, RZ, 0x1f, R91 ;  /* 0x0000001fff0f7819 */ /* 0x000fe2000001145b */
[----:B------:R-:W-:Y:S01]  /*1ce0*/  ULDC.64 UR8, c[0x0][0x5d0] ;  /* 0x0001740000087ab9 */ /* 0x000fe20000000a00 */
[--C-:B------:R-:W-:Y:S01]  /*1cf0*/  IADD3 R7, RZ, -R4, -R3.reuse ;  /* 0x80000004ff077210 */ /* 0x100fe20007ffe803 */
[----:B------:R-:W-:Y:S01]  /*1d00*/  UIMAD.WIDE.U32 UR4, UR39, -0x33333333, URZ ;  /* 0xcccccccd270478a5 */ /* 0x000fe2000f8e003f */
[----:B------:R-:W-:Y:S01]  /*1d10*/  LOP3.LUT R3, R8, 0x40, R3, 0xe2, !PT ;  /* 0x0000004008037812 */ /* 0x000fe200078ee203 */
[----:B------:R-:W-:Y:S01]  /*1d20*/  IMAD.SHL.U32 R8, R18, 0x2, RZ ;  /* 0x0000000212087824 */ /* 0x000fe200078e00ff */
[----:B------:R-:W-:Y:S01]  /*1d30*/  USEL UR6, URZ, 0x1, !UP0 ;  /* 0x000000013f067887 */ /* 0x000fe2000c000000 */
[C---:B------:R-:W-:Y:S01]  /*1d40*/  IMAD.WIDE R10, R92.reuse, 0x80, RZ ;  /* 0x000000805c0a7825 */ /* 0x040fe200078e02ff */
[----:B------:R-:W-:Y:S01]  /*1d50*/  USHF.R.U32.HI UR4, URZ, 0x2, UR5 ;  /* 0x000000023f047899 */ /* 0x000fe20008011605 */
[----:B---3--:R-:W-:Y:S01]  /*1d60*/  ISETP.GE.AND P0, PT, R93, R6, PT ;  /* 0x000000065d00720c */ /* 0x008fe20003f06270 */
[----:B------:R-:W-:Y:S01]  /*1d70*/  ULOP3.LUT UR38, UR38, UR6, URZ, 0x3c, !UPT ;  /* 0x0000000626267292 */ /* 0x000fe2000f8e3c3f */
[----:B------:R-:W-:Y:S01]  /*1d80*/  IMAD R12, R5, -0x2, R6 ;  /* 0xfffffffe050c7824 */ /* 0x000fe200078e0206 */
[----:B------:R-:W-:Y:S01]  /*1d90*/  LOP3.LUT R8, R93, 0x6, R8, 0xf8, !PT ;  /* 0x000000065d087812 */ /* 0x000fe200078ef808 */
[----:B------:R-:W-:Y:S01]  /*1da0*/  IMAD.SHL.U32 R5, R92, 0x80, RZ ;  /* 0x000000805c057824 */ /* 0x000fe200078e00ff */
[----:B------:R-:W-:Y:S01]  /*1db0*/  LOP3.LUT R105, R10, R3, R4, 0xfe, !PT ;  /* 0x000000030a697212 */ /* 0x000fe200078efe04 */
[----:B------:R-:W-:Y:S01]  /*1dc0*/  IMAD R6, R15, UR8, RZ ;  /* 0x000000080f067c24 */ /* 0x000fe2000f8e02ff */
[----:B------:R-:W-:Y:S01]  /*1dd0*/  SHF.R.S32.HI R9, RZ, 0x1f, R8 ;  /* 0x0000001fff097819 */ /* 0x000fe20000011408 */
[----:B------:R-:W-:Y:S01]  /*1de0*/  IMAD R0, R0, -0x40, R7 ;  /* 0xffffffc000007824 */ /* 0x000fe200078e0207 */
[----:B------:R-:W-:Y:S01]  /*1df0*/  ISETP.GE.OR P0, PT, R5, UR7, P0 ;  /* 0x0000000705007c0c */ /* 0x000fe20008706670 */
[C---:B------:R-:W-:Y:S01]  /*1e00*/  IMAD R13, R91.reuse, UR9, R6 ;  /* 0x000000095b0d7c24 */ /* 0x040fe2000f8e0206 */
[----:B------:R-:W-:Y:S01]  /*1e10*/  UIMAD UR39, UR4, -0x5, UR39 ;  /* 0xfffffffb042778a4 */ /* 0x000fe2000f8e0227 */
[----:B------:R-:W-:Y:S01]  /*1e20*/  IMAD.WIDE.U32 R6, R91, UR8, R8 ;  /* 0x000000085b067c25 */ /* 0x000fe2000f8e0008 */
[----:B------:R-:W-:Y:S01]  /*1e30*/  @UP1 ULOP3.LUT UR38, UR38, 0x1, UR4, 0x78, !UPT ;  /* 0x0000000126261892 */ /* 0x000fe2000f8e7804 */
[----:B------:R-:W-:-:S02]  /*1e40*/  IADD3 R3, -R5, UR7, R0 ;  /* 0x0000000705037c10 */ /* 0x000fc4000fffe100 */
[----:B------:R-:W-:Y:S02]  /*1e50*/  IMAD.IADD R7, R7, 0x1, R13 ;  /* 0x0000000107077824 */ /* 0x000fe400078e020d */
[----:B------:R-:W-:Y:S02]  /*1e60*/  IMAD.IADD R4, R12, 0x1, -R93 ;  /* 0x000000010c047824 */ /* 0x000fe400078e0a5d */
[----:B------:R-:W-:Y:S02]  /*1e70*/  IMAD.MOV.U32 R0, RZ, RZ, -0x1 ;  /* 0xffffffffff007424 */ /* 0x000fe400078e00ff */
[----:B------:R-:W-:Y:S05]  /*1e80*/  @P0 BRA `(.L_x_34) ;  /* 0x0000004000240947 */ /* 0x000fea0003800000 */
[----:B------:R-:W0:Y:S01]  /*1e90*/  LDC.64 R98, c[0x0][0x5c8] ;  /* 0x00017200ff627b82 */ /* 0x000e220000000a00 */
[----:B-----5:R-:W-:Y:S01]  /*1ea0*/  FSETP.NEU.AND P0, PT, R89, RZ, PT ;  /* 0x000000ff5900720b */ /* 0x020fe20003f0d000 */
[----:B------:R-:W-:Y:S01]  /*1eb0*/  BSSY B0, `(.L_x_34) ;  /* 0x0000406000007945 */ /* 0x000fe20003800000 */
[----:B------:R-:W-:-:S04]  /*1ec0*/  ISETP.GT.AND P2, PT, R4, RZ, PT ;  /* 0x000000ff0400720c */ /* 0x000fc80003f44270 */
[----:B------:R-:W-:Y:S01]  /*1ed0*/  ISETP.GT.AND P1, PT, R3, RZ, P2 ;  /* 0x000000ff0300720c */ /* 0x000fe20001724270 */
[-C--:B0-----:R-:W-:Y:S02]  /*1ee0*/  IMAD R12, R11, R98.reuse, RZ ;  /* 0x000000620b0c7224 */ /* 0x081fe400078e02ff */
[----:B------:R-:W-:-:S04]  /*1ef0*/  IMAD.WIDE.U32 R92, R105, R98, R6 ;  /* 0x00000062695c7225 */ /* 0x000fc800078e0006 */
[----:B------:R-:W-:-:S04]  /*1f00*/  IMAD R5, R105, R99, R12 ;  /* 0x0000006369057224 */ /* 0x000fc800078e020c */
[----:B------:R-:W-:Y:S01]  /*1f10*/  IMAD.IADD R107, R93, 0x1, R5 ;  /* 0x000000015d6b7824 */ /* 0x000fe200078e0205 */
[----:B------:R-:W-:Y:S06]  /*1f20*/  @!P0 BRA `(.L_x_35) ;  /* 0x0000002c00288947 */ /* 0x000fec0003800000 */
[----:B------:R-:W0:Y:S01]  /*1f30*/  LDC.64 R96, c[0x0][0x5b8] ;  /* 0x00016e00ff607b82 */ /* 0x000e220000000a00 */
[----:B------:R-:W-:-:S07]  /*1f40*/  ULDC.64 UR4, c[0x0][0x5c0] ;  /* 0x0001700000047ab9 */ /* 0x000fce0000000a00 */
[----:B------:R-:W1:Y:S08]  /*1f50*/  LDC.64 R100, c[0x0][0x5b0] ;  /* 0x00016c00ff647b82 */ /* 0x000e700000000a00 */
[----:B------:R-:W2:Y:S01]  /*1f60*/  LDC.64 R102, c[0x0][0x5a8] ;  /* 0x00016a00ff667b82 */ /* 0x000ea20000000a00 */
[-C--:B0-----:R-:W-:Y:S02]  /*1f70*/  IMAD R6, R15, R96.reuse, RZ ;  /* 0x000000600f067224 */ /* 0x081fe400078e02ff */
[----:B------:R-:W-:-:S04]  /*1f80*/  IMAD.WIDE.U32 R94, R91, R96, R8 ;  /* 0x000000605b5e7225 */ /* 0x000fc800078e0008 */
[----:B------:R-:W-:Y:S02]  /*1f90*/  IMAD R93, R91, R97, R6 ;  /* 0x000000615b5d7224 */ /* 0x000fe400078e0206 */
[-C--:B-1----:R-:W-:Y:S02]  /*1fa0*/  IMAD R10, R11, R100.reuse, RZ ;  /* 0x000000640b0a7224 */ /* 0x082fe400078e02ff */
[----:B------:R-:W-:Y:S02]  /*1fb0*/  IMAD.IADD R13, R95, 0x1, R93 ;  /* 0x000000015f0d7824 */ /* 0x000fe400078e025d */
[----:B------:R-:W-:Y:S02]  /*1fc0*/  IMAD.MOV.U32 R12, RZ, RZ, R94 ;  /* 0x000000ffff0c7224 */ /* 0x000fe400078e005e */
[C---:B------:R-:W-:Y:S02]  /*1fd0*/  IMAD R97, R105.reuse, R101, R10 ;  /* 0x0000006569617224 */ /* 0x040fe400078e020a */
[----:B------:R-:W-:-:S04]  /*1fe0*/  IMAD.WIDE.U32 R6, R105, R100, R12 ;  /* 0x0000006469067225 */ /* 0x000fc800078e000c */
[----:B------:R-:W-:Y:S01]  /*1ff0*/  IMAD.IADD R5, R7, 0x1, R97 ;  /* 0x0000000107057824 */ /* 0x000fe200078e0261 */
[----:B--2---:R-:W-:-:S04]  /*2000*/  LEA R14, P0, R6, R102, 0x1 ;  /* 0x00000066060e7211 */ /* 0x004fc800078008ff */
[----:B------:R-:W-:-:S05]  /*2010*/  LEA.HI.X R15, R6, R103, R5, 0x1, P0 ;  /* 0x00000067060f7211 */ /* 0x000fca00000f0c05 */
[----:B------:R0:W2:Y:S01]  /*2020*/  @P1 LDG.E.LTC128B.U16 R5, desc[UR36][R14.64] ;  /* 0x000000240e051981 */ /* 0x0000a2000c1e1520 */
[----:B------:R-:W-:Y:S01]  /*2030*/  IMAD.WIDE.U32 R6, R105, R100, R8 ;  /* 0x0000006469067225 */ /* 0x000fe200078e0008 */
[----:B------:R-:W-:Y:S03]  /*2040*/  BSSY B1, `(.L_x_36) ;  /* 0x0000013000017945 */ /* 0x000fe60003800000 */
[----:B------:R-:W-:Y:S02]  /*2050*/  IMAD.IADD R7, R97, 0x1, R7 ;  /* 0x0000000161077824 */ /* 0x000fe400078e0207 */
[----:B------:R-:W-:Y:S01]  /*2060*/  IMAD.WIDE.U32 R20, R91, R96, R6 ;  /* 0x000000605b147225 */ /* 0x000fe200078e0006 */
[----:B0-----:R-:W-:-:S03]  /*2070*/  SHF.L.U64.HI R15, R100, 0x3, R101 ;  /* 0x00000003640f7819 */ /* 0x001fc60000010265 */
[----:B------:R-:W-:Y:S01]  /*2080*/  IMAD.IADD R7, R93, 0x1, R21 ;  /* 0x000000015d077824 */ /* 0x000fe200078e0215 */
[----:B------:R-:W-:Y:S01]  /*2090*/  LEA R6, P4, R20, R102, 0x1 ;  /* 0x0000006614067211 */ /* 0x000fe200078808ff */
[----:B------:R-:W-:-:S03]  /*20a0*/  IMAD.SHL.U32 R14, R100, 0x8, RZ ;  /* 0x00000008640e7824 */ /* 0x000fc600078e00ff */
[----:B------:R-:W-:Y:S01]  /*20b0*/  LEA.HI.X R7, R20, R103, R7, 0x1, P4 ;  /* 0x0000006714077211 */ /* 0x000fe200020f0c07 */
[----:B--2---:R-:W-:-:S04]  /*20c0*/  IMAD.U32 R10, R5, 0x10000, RZ ;  /* 0x00010000050a7824 */ /* 0x004fc800078e00ff */
[----:B------:R-:W-:Y:S01]  /*20d0*/  FMUL R11, R10, R89 ;  /* 0x000000590a0b7220 */ /* 0x000fe20000400000 */
[----:B------:R-:W-:-:S03]  /*20e0*/  LEA R10, P0, R92, UR4, 0x1 ;  /* 0x000000045c0a7c11 */ /* 0x000fc6000f8008ff */
[----:B------:R-:W-:Y:S01]  /*20f0*/  FFMA R24, R24, R88, R11 ;  /* 0x0000005818187223 */ /* 0x000fe2000000000b */
[----:B------:R-:W-:Y:S02]  /*2100*/  LEA.HI.X R11, R92, UR5, R107, 0x1, P0 ;  /* 0x000000055c0b7c11 */ /* 0x000fe400080f0c6b */
[----:B------:R-:W-:Y:S02]  /*2110*/  ISETP.GT.AND P0, PT, R4, 0x1, PT ;  /* 0x000000010400780c */ /* 0x000fe40003f04270 */
[----:B------:R-:W-:Y:S02]  /*2120*/  F2FP.BF16.F32.PACK_AB R24, RZ, R24 ;  /* 0x00000018ff18723e */ /* 0x000fe400000010ff */
[----:B------:R-:W-:-:S03]  /*2130*/  ISETP.GT.AND P3, PT, R3, RZ, P0 ;  /* 0x000000ff0300720c */ /* 0x000fc60000764270 */
[----:B------:R0:W-:Y:S10]  /*2140*/  @P1 STG.E.U16 desc[UR36][R10.64], R24 ;  /* 0x000000180a001986 */ /* 0x0001f4000c101524 */
[----:B------:R-:W-:Y:S05]  /*2150*/  @!P3 BRA `(.L_x_37) ;  /* 0x000000000004b947 */ /* 0x000fea0003800000 */
[----:B------:R1:W5:Y:S02]  /*2160*/  LDG.E.LTC128B.U16 R5, desc[UR36][R6.64+0x2] ;  /* 0x0000022406057981 */ /* 0x000364000c1e1520 */
.L_x_37:
[----:B------:R-:W-:Y:S05]  /*2170*/  BSYNC B1 ;  /* 0x0000000000017941 */ /* 0x000fea0003800000 */
.L_x_36:
[----:B-----5:R-:W-:Y:S01]  /*2180*/  IMAD.U32 R12, R5, 0x10000, RZ ;  /* 0x00010000050c7824 */ /* 0x020fe200078e00ff */
[----:B------:R-:W-:Y:S01]  /*2190*/  ISETP.GT.AND P2, PT, R3, 0x8, P2 ;  /* 0x000000080300780c */ /* 0x000fe20001744270 */
[----:B------:R-:W-:Y:S01]  /*21a0*/  IMAD.WIDE.U32 R20, R105, R100, R14 ;  /* 0x0000006469147225 */ /* 0x000fe200078e000e */
[----:B0-----:R-:W-:-:S03]  /*21b0*/  PRMT R24, R5, 0x7610, R24 ;  /* 0x0000761005187816 */ /* 0x001fc60000000018 */
[----:B------:R-:W-:Y:S01]  /*21c0*/  FMUL R12, R12, R89 ;  /* 0x000000590c0c7220 */ /* 0x000fe20000400000 */
[----:B------:R-:W-:Y:S01]  /*21d0*/  IMAD.IADD R97, R97, 0x1, R21 ;  /* 0x0000000161617824 */ /* 0x000fe200078e0215 */
[----:B------:R-:W-:Y:S02]  /*21e0*/  IADD3 R94, P1, R94, R20, RZ ;  /* 0x000000145e5e7210 */ /* 0x000fe40007f3e0ff */
[----:B------:R-:W-:-:S03]  /*21f0*/  FFMA R12, R25, R88, R12 ;  /* 0x00000058190c7223 */ /* 0x000fc6000000000c */
[----:B------:R-:W-:Y:S02]  /*2200*/  IMAD.X R13, R97, 0x1, R13, P1 ;  /* 0x00000001610d7824 */ /* 0x000fe400008e060d */
[----:B------:R-:W-:Y:S02]  /*2210*/  F2FP.BF16.F32.PACK_AB R12, RZ, R12 ;  /* 0x0000000cff0c723e */ /* 0x000fe400000010ff */
[----:B------:R-:W-:Y:S02]  /*2220*/  LEA R14, P1, R94, R102, 0x1 ;  /* 0x000000665e0e7211 */ /* 0x000fe400078208ff */
[----:B------:R-:W-:Y:S02]  /*2230*/  PRMT R21, R12, 0x7610, R21 ;  /* 0x000076100c157816 */ /* 0x000fe40000000015 */
[----:B------:R-:W-:-:S03]  /*2240*/  LEA.HI.X R15, R94, R103, R13, 0x1, P1 ;  /* 0x000000675e0f7211 */ /* 0x000fc600008f0c0d */
[----:B------:R0:W-:Y:S04]  /*2250*/  @P3 STG.E.U16 desc[UR36][R10.64+0x2], R21 ;  /* 0x000002150a003986 */ /* 0x0001e8000c101524 */
[----:B------:R-:W2:Y:S01]  /*2260*/  @P2 LDG.E.LTC128B.U16 R24, desc[UR36][R14.64] ;  /* 0x000000240e182981 */ /* 0x000ea2000c1e1520 */
[----:B------:R-:W-:Y:S01]  /*2270*/  IADD3 R20, P1, R8, R20, RZ ;  /* 0x0000001408147210 */ /* 0x000fe20007f3e0ff */
[----:B------:R-:W-:Y:S01]  /*2280*/  BSSY B1, `(.L_x_38) ;  /* 0x0000011000017945 */ /* 0x000fe20003800000 */
[C---:B------:R-:W-:Y:S02]  /*2290*/  SHF.L.U64.HI R13, R98.reuse, 0x4, R99 ;  /* 0x00000004620d7819 */ /* 0x040fe40000010263 */
[----:B------:R-:W-:Y:S01]  /*22a0*/  ISETP.GT.AND P0, PT, R3, 0x8, P0 ;  /* 0x000000080300780c */ /* 0x000fe20000704270 */
[----:B0-----:R-:W-:Y:S01]  /*22b0*/  IMAD.X R21, R9, 0x1, R97, P1 ;  /* 0x0000000109157824 */ /* 0x001fe200008e0661 */
[----:B------:R-:W-:Y:S01]  /*22c0*/  LEA R12, P1, R98, R10, 0x4 ;  /* 0x0000000a620c7211 */ /* 0x000fe200078220ff */
[----:B------:R-:W-:-:S04]  /*22d0*/  IMAD.WIDE.U32 R20, R91, R96, R20 ;  /* 0x000000605b147225 */ /* 0x000fc800078e0014 */
[----:B------:R-:W-:Y:S02]  /*22e0*/  IMAD.X R13, R13, 0x1, R11, P1 ;  /* 0x000000010d0d7824 */ /* 0x000fe400008e060b */
[----:B------:R-:W-:Y:S02]  /*22f0*/  IMAD.IADD R9, R93, 0x1, R21 ;  /* 0x000000015d097824 */ /* 0x000fe400078e0215 */
[----:B--2---:R-:W-:-:S04]  /*2300*/  IMAD.U32 R8, R24, 0x10000, RZ ;  /* 0x0001000018087824 */ /* 0x004fc800078e00ff */
[----:B------:R-:W-:Y:S01]  /*2310*/  FMUL R5, R8, R89 ;  /* 0x0000005908057220 */ /* 0x000fe20000400000 */
[----:B------:R-:W-:-:S03]  /*2320*/  LEA R8, P3, R20, R102, 0x1 ;  /* 0x0000006614087211 */ /* 0x000fc600078608ff */
[----:B------:R-:W-:Y:S01]  /*2330*/  FFMA R5, R26, R88, R5 ;  /* 0x000000581a057223 */ /* 0x000fe20000000005 */
[----:B------:R-:W-:-:S04]  /*2340*/  LEA.HI.X R9, R20, R103, R9, 0x1, P3 ;  /* 0x0000006714097211 */ /* 0x000fc800018f0c09 */
[----:B------:R-:W-:-:S05]  /*2350*/  F2FP.BF16.F32.PACK_AB R5, RZ, R5 ;  /* 0x00000005ff05723e */ /* 0x000fca00000010ff */
[----:B------:R0:W-:Y:S01]  /*2360*/  @P2 STG.E.U16 desc[UR36][R12.64], R5 ;  /* 0x000000050c002986 */ /* 0x0001e2000c101524 */
[----:B------:R-:W-:Y:S05]  /*2370*/  @!P0 BRA `(.L_x_39) ;  /* 0x0000000000048947 */ /* 0x000fea0003800000 */
[----:B------:R2:W5:Y:S02]  /*2380*/  LDG.E.LTC128B.U16 R24, desc[UR36][R8.64+0x2] ;  /* 0x0000022408187981 */ /* 0x000564000c1e1520 */
.L_x_39:
[----:B------:R-:W-:Y:S05]  /*2390*/  BSYNC B1 ;  /* 0x0000000000017941 */ /* 0x000fea0003800000 */
.L_x_38:
[----:B-----5:R-:W-:Y:S01]  /*23a0*/  IMAD.U32 R14, R24, 0x10000, RZ ;  /* 0x00010000180e7824 */ /* 0x020fe200078e00ff */
[----:B------:R-:W-:Y:S01]  /*23b0*/  ISETP.GT.AND P1, PT, R4, 0x8, PT ;  /* 0x000000080400780c */ /* 0x000fe20003f24270 */
[----:B------:R-:W-:Y:S02]  /*23c0*/  BSSY B1, `(.L_x_40) ;  /* 0x0000008000017945 */ /* 0x000fe40003800000 */
[----:B------:R-:W-:Y:S01]  /*23d0*/  FMUL R14, R14, R89 ;  /* 0x000000590e0e7220 */ /* 0x000fe20000400000 */
[----:B------:R-:W-:-:S03]  /*23e0*/  ISETP.GT.AND P2, PT, R3, RZ, P1 ;  /* 0x000000ff0300720c */ /* 0x000fc60000f44270 */
[----:B------:R-:W-:-:S05]  /*23f0*/  FFMA R14, R27, R88, R14 ;  /* 0x000000581b0e7223 */ /* 0x000fca000000000e */
[----:B------:R-:W-:-:S05]  /*2400*/  F2FP.BF16.F32.PACK_AB R14, RZ, R14 ;  /* 0x0000000eff0e723e */ /* 0x000fca00000010ff */
[----:B------:R3:W-:Y:S01]  /*2410*/  @P0 STG.E.U16 desc[UR36][R12.64+0x2], R14 ;  /* 0x0000020e0c000986 */ /* 0x0007e2000c101524 */
[----:B------:R-:W-:Y:S05]  /*2420*/  @!P2 BRA `(.L_x_41) ;  /* 0x000000000004a947 */ /* 0x000fea0003800000 */
[----:B------:R4:W5:Y:S02]  /*2430*/  LDG.E.LTC128B.U16 R24, desc[UR36][R6.64+0x10] ;  /* 0x0000102406187981 */ /* 0x000964000c1e1520 */
.L_x_41:
[----:B------:R-:W-:Y:S05]  /*2440*/  BSYNC B1 ;  /* 0x0000000000017941 */ /* 0x000fea0003800000 */
.L_x_40:
[----:B---3-5:R-:W-:Y:S01]  /*2450*/  IMAD.U32 R14, R24, 0x10000, RZ ;  /* 0x00010000180e7824 */ /* 0x028fe200078e00ff */
[----:B------:R-:W-:Y:S01]  /*2460*/  ISETP.GT.AND P0, PT, R4, 0x9, PT ;  /* 0x000000090400780c */ /* 0x000fe20003f04270 */
[----:B------:R-:W-:Y:S02]  /*2470*/  BSSY B1, `(.L_x_42) ;  /* 0x0000008000017945 */ /* 0x000fe40003800000 */
[----:B0-----:R-:W-:Y:S01]  /*2480*/  FMUL R5, R14, R89 ;  /* 0x000000590e057220 */ /* 0x001fe20000400000 */
[----:B------:R-:W-:-:S03]  /*2490*/  ISETP.GT.AND P3, PT, R3, RZ, P0 ;  /* 0x000000ff0300720c */ /* 0x000fc60000764270 */
[----:B------:R-:W-:-:S05]  /*24a0*/  FFMA R5, R28, R88, R5 ;  /* 0x000000581c057223 */ /* 0x000fca0000000005 */
[----:B------:R-:W-:-:S05]  /*24b0*/  F2FP.BF16.F32.PACK_AB R5, RZ, R5 ;  /* 0x00000005ff05723e */ /* 0x000fca00000010ff */
[----:B------:R0:W-:Y:S01]  /*24c0*/  @P2 STG.E.U16 desc[UR36][R10.64+0x10], R5 ;  /* 0x000010050a002986 */ /* 0x0001e2000c101524 */
[----:B------:R-:W-:Y:S05]  /*24d0*/  @!P3 BRA `(.L_x_43) ;  /* 0x000000000004b947 */ /* 0x000fea0003800000 */
[----:B------:R3:W5:Y:S02]  /*24e0*/  LDG.E.LTC128B.U16 R24, desc[UR36][R6.64+0x12] ;  /* 0x0000122406187981 */ /* 0x000764000c1e1520 */
.L_x_43:
[----:B------:R-:W-:Y:S05]  /*24f0*/  BSYNC B1 ;  /* 0x0000000000017941 */ /* 0x000fea0003800000 */
.L_x_42:
[----:B-----5:R-:W-:Y:S01]  /*2500*/  IMAD.U32 R14, R24, 0x10000, RZ ;  /* 0x00010000180e7824 */ /* 0x020fe200078e00ff */
[----:B------:R-:W-:Y:S01]  /*2510*/  ISETP.GT.AND P1, PT, R3, 0x8, P1 ;  /* 0x000000080300780c */ /* 0x000fe20000f24270 */
[----:B------:R-:W-:Y:S02]  /*2520*/  BSSY B1, `(.L_x_44) ;  /* 0x0000007000017945 */ /* 0x000fe40003800000 */
[----:B------:R-:W-:-:S04]  /*2530*/  FMUL R14, R14, R89 ;  /* 0x000000590e0e7220 */ /* 0x000fc80000400000 */
[----:B------:R-:W-:-:S05]  /*2540*/  FFMA R14, R29, R88, R14 ;  /* 0x000000581d0e7223 */ /* 0x000fca000000000e */
[----:B------:R-:W-:-:S05]  /*2550*/  F2FP.BF16.F32.PACK_AB R14, RZ, R14 ;  /* 0x0000000eff0e723e */ /* 0x000fca00000010ff */
[----:B------:R0:W-:Y:S01]  /*2560*/  @P3 STG.E.U16 desc[UR36][R10.64+0x12], R14 ;  /* 0x0000120e0a003986 */ /* 0x0001e2000c101524 */
[----:B------:R-:W-:Y:S05]  /*2570*/  @!P1 BRA `(.L_x_45) ;  /* 0x0000000000049947 */ /* 0x000fea0003800000 */
[----:B------:R0:W5:Y:S02]  /*2580*/  LDG.E.LTC128B.U16 R24, desc[UR36][R8.64+0x10] ;  /* 0x0000102408187981 */ /* 0x000164000c1e1520 */
.L_x_45:
[----:B------:R-:W-:Y:S05]  /*2590*/  BSYNC B1 ;  /* 0x0000000000017941 */ /* 0x000fea0003800000 */
.L_x_44:
[----:B0----5:R-:W-:Y:S01]  /*25a0*/  IMAD.U32 R14, R24, 0x10000, RZ ;  /* 0x00010000180e7824 */ /* 0x021fe200078e00ff */
        /* <DEDUP_REMOVED lines=8> */
.L_x_47:
[----:B------:R-:W-:Y:S05]  /*2630*/  BSYNC B1 ;  /* 0x0000000000017941 */ /* 0x000fea0003800000 */
.L_x_46:
        /* <DEDUP_REMOVED lines=10> */
.L_x_49:
[----:B------:R-:W-:Y:S05]  /*26e0*/  BSYNC B1 ;  /* 0x0000000000017941 */ /* 0x000fea0003800000 */
.L_x_48:
[----:B0----5:R-:W-:Y:S01]  /*26f0*/  IMAD.U32 R14, R24, 0x10000, RZ ;  /* 0x00010000180e7824 */ /* 0x021fe200078e00ff */
        /* <DEDUP_REMOVED lines=9> */
.L_x_51:
[----:B------:R-:W-:Y:S05]  /*2790*/  BSYNC B1 ;  /* 0x0000000000017941 */ /* 0x000fea0003800000 */
.L_x_50:
        /* <DEDUP_REMOVED lines=9> */
.L_x_53:
[----:B------:R-:W-:Y:S05]  /*2830*/  BSYNC B1 ;  /* 0x0000000000017941 */ /* 0x000fea0003800000 */
.L_x_52:
        /* <DEDUP_REMOVED lines=9> */
.L_x_55:
[----:B------:R-:W-:Y:S05]  /*28d0*/  BSYNC B1 ;  /* 0x0000000000017941 */ /* 0x000fea0003800000 */
.L_x_54:
        /* <DEDUP_REMOVED lines=10> */
.L_x_57:
[----:B------:R-:W-:Y:S05]  /*2980*/  BSYNC B1 ;  /* 0x0000000000017941 */ /* 0x000fea0003800000 */
.L_x_56:
        /* <DEDUP_REMOVED lines=10> */
.L_x_59:
[----:B------:R-:W-:Y:S05]  /*2a30*/  BSYNC B1 ;  /* 0x0000000000017941 */ /* 0x000fea0003800000 */
.L_x_58:
        /* <DEDUP_REMOVED lines=9> */
.L_x_61:
[----:B------:R-:W-:Y:S05]  /*2ad0*/  BSYNC B1 ;  /* 0x0000000000017941 */ /* 0x000fea0003800000 */
.L_x_60:
        /* <DEDUP_REMOVED lines=9> */
.L_x_63:
[----:B------:R-:W-:Y:S05]  /*2b70*/  BSYNC B1 ;  /* 0x0000000000017941 */ /* 0x000fea0003800000 */
.L_x_62:
        /* <DEDUP_REMOVED lines=10> */
.L_x_65:
[----:B------:R-:W-:Y:S05]  /*2c20*/  BSYNC B1 ;  /* 0x0000000000017941 */ /* 0x000fea0003800000 */
.L_x_64:
        /* <DEDUP_REMOVED lines=10> */
.L_x_67:
[----:B------:R-:W-:Y:S05]  /*2cd0*/  BSYNC B1 ;  /* 0x0000000000017941 */ /* 0x000fea0003800000 */
.L_x_66:
        /* <DEDUP_REMOVED lines=9> */
.L_x_69:
[----:B------:R-:W-:Y:S05]  /*2d70*/  BSYNC B1 ;  /* 0x0000000000017941 */ /* 0x000fea0003800000 */
.L_x_68:
        /* <DEDUP_REMOVED lines=9> */
.L_x_71:
[----:B------:R-:W-:Y:S05]  /*2e10*/  BSYNC B1 ;  /* 0x0000000000017941 */ /* 0x000fea0003800000 */
.L_x_70:
        /* <DEDUP_REMOVED lines=10> */
.L_x_73:
[----:B------:R-:W-:Y:S05]  /*2ec0*/  BSYNC B1 ;  /* 0x0000000000017941 */ /* 0x000fea0003800000 */
.L_x_72:
        /* <DEDUP_REMOVED lines=10> */
.L_x_75:
[----:B------:R-:W-:Y:S05]  /*2f70*/  BSYNC B1 ;  /* 0x0000000000017941 */ /* 0x000fea0003800000 */
.L_x_74:
        /* <DEDUP_REMOVED lines=9> */
.L_x_77:
[----:B------:R-:W-:Y:S05]  /*3010*/  BSYNC B1 ;  /* 0x0000000000017941 */ /* 0x000fea0003800000 */
.L_x_76:
        /* <DEDUP_REMOVED lines=9> */
.L_x_79:
[----:B------:R-:W-:Y:S05]  /*30b0*/  BSYNC B1 ;  /* 0x0000000000017941 */ /* 0x000fea0003800000 */
.L_x_78:
        /* <DEDUP_REMOVED lines=10> */
.L_x_81:
[----:B------:R-:W-:Y:S05]  /*3160*/  BSYNC B1 ;  /* 0x0000000000017941 */ /* 0x000fea0003800000 */
.L_x_80:
        /* <DEDUP_REMOVED lines=10> */
.L_x_83:
[----:B------:R-:W-:Y:S05]  /*3210*/  BSYNC B1 ;  /* 0x0000000000017941 */ /* 0x000fea0003800000 */
.L_x_82:
        /* <DEDUP_REMOVED lines=9> */
.L_x_85:
[----:B------:R-:W-:Y:S05]  /*32b0*/  BSYNC B1 ;  /* 0x0000000000017941 */ /* 0x000fea0003800000 */
.L_x_84:
        /* <DEDUP_REMOVED lines=9> */
.L_x_87:
[----:B------:R-:W-:Y:S05]  /*3350*/  BSYNC B1 ;  /* 0x0000000000017941 */ /* 0x000fea0003800000 */
.L_x_86:
        /* <DEDUP_REMOVED lines=10> */
.L_x_89:
[----:B------:R-:W-:Y:S05]  /*3400*/  BSYNC B1 ;  /* 0x0000000000017941 */ /* 0x000fea0003800000 */
.L_x_88:
        /* <DEDUP_REMOVED lines=10> */
.L_x_91:
[----:B------:R-:W-:Y:S05]  /*34b0*/  BSYNC B1 ;  /* 0x0000000000017941 */ /* 0x000fea0003800000 */
.L_x_90:
        /* <DEDUP_REMOVED lines=9> */
.L_x_93:
[----:B------:R-:W-:Y:S05]  /*3550*/  BSYNC B1 ;  /* 0x0000000000017941 */ /* 0x000fea0003800000 */
.L_x_92:
        /* <DEDUP_REMOVED lines=9> */
.L_x_95:
[----:B------:R-:W-:Y:S05]  /*35f0*/  BSYNC B1 ;  /* 0x0000000000017941 */ /* 0x000fea0003800000 */
.L_x_94:
        /* <DEDUP_REMOVED lines=10> */
.L_x_97:
[----:B------:R-:W-:Y:S05]  /*36a0*/  BSYNC B1 ;  /* 0x0000000000017941 */ /* 0x000fea0003800000 */
.L_x_96:
        /* <DEDUP_REMOVED lines=10> */
.L_x_99:
[----:B------:R-:W-:Y:S05]  /*3750*/  BSYNC B1 ;  /* 0x0000000000017941 */ /* 0x000fea0003800000 */
.L_x_98:
        /* <DEDUP_REMOVED lines=9> */
.L_x_101:
[----:B------:R-:W-:Y:S05]  /*37f0*/  BSYNC B1 ;  /* 0x0000000000017941 */ /* 0x000fea0003800000 */
.L_x_100:
        /* <DEDUP_REMOVED lines=9> */
.L_x_103:
[----:B------:R-:W-:Y:S05]  /*3890*/  BSYNC B1 ;  /* 0x0000000000017941 */ /* 0x000fea0003800000 */
.L_x_102:
        /* <DEDUP_REMOVED lines=10> */
.L_x_105:
[----:B------:R-:W-:Y:S05]  /*3940*/  BSYNC B1 ;  /* 0x0000000000017941 */ /* 0x000fea0003800000 */
.L_x_104:
        /* <DEDUP_REMOVED lines=10> */
.L_x_107:
[----:B------:R-:W-:Y:S05]  /*39f0*/  BSYNC B1 ;  /* 0x0000000000017941 */ /* 0x000fea0003800000 */
.L_x_106:
        /* <DEDUP_REMOVED lines=9> */
.L_x_109:
[----:B------:R-:W-:Y:S05]  /*3a90*/  BSYNC B1 ;  /* 0x0000000000017941 */ /* 0x000fea0003800000 */
.L_x_108:
        /* <DEDUP_REMOVED lines=9> */
.L_x_111:
[----:B------:R-:W-:Y:S05]  /*3b30*/  BSYNC B1 ;  /* 0x0000000000017941 */ /* 0x000fea0003800000 */
.L_x_110:
        /* <DEDUP_REMOVED lines=10> */
.L_x_113:
[----:B------:R-:W-:Y:S05]  /*3be0*/  BSYNC B1 ;  /* 0x0000000000017941 */ /* 0x000fea0003800000 */
.L_x_112:
        /* <DEDUP_REMOVED lines=10> */
.L_x_115:
[----:B------:R-:W-:Y:S05]  /*3c90*/  BSYNC B1 ;  /* 0x0000000000017941 */ /* 0x000fea0003800000 */
.L_x_114:
        /* <DEDUP_REMOVED lines=9> */
.L_x_117:
[----:B------:R-:W-:Y:S05]  /*3d30*/  BSYNC B1 ;  /* 0x0000000000017941 */ /* 0x000fea0003800000 */
.L_x_116:
        /* <DEDUP_REMOVED lines=9> */
.L_x_119:
[----:B------:R-:W-:Y:S05]  /*3dd0*/  BSYNC B1 ;  /* 0x0000000000017941 */ /* 0x000fea0003800000 */
.L_x_118:
        /* <DEDUP_REMOVED lines=10> */
.L_x_121:
[----:B------:R-:W-:Y:S05]  /*3e80*/  BSYNC B1 ;  /* 0x0000000000017941 */ /* 0x000fea0003800000 */
.L_x_120:
        /* <DEDUP_REMOVED lines=10> */
.L_x_123:
[----:B------:R-:W-:Y:S05]  /*3f30*/  BSYNC B1 ;  /* 0x0000000000017941 */ /* 0x000fea0003800000 */
.L_x_122:
        /* <DEDUP_REMOVED lines=9> */
.L_x_125:
[----:B------:R-:W-:Y:S05]  /*3fd0*/  BSYNC B1 ;  /* 0x0000000000017941 */ /* 0x000fea0003800000 */
.L_x_124:
        /* <DEDUP_REMOVED lines=9> */
.L_x_127:
[----:B------:R-:W-:Y:S05]  /*4070*/  BSYNC B1 ;  /* 0x0000000000017941 */ /* 0x000fea0003800000 */
.L_x_126:
        /* <DEDUP_REMOVED lines=10> */
.L_x_129:
[----:B------:R-:W-:Y:S05]  /*4120*/  BSYNC B1 ;  /* 0x0000000000017941 */ /* 0x000fea0003800000 */
.L_x_128:
        /* <DEDUP_REMOVED lines=10> */
.L_x_131:
[----:B------:R-:W-:Y:S05]  /*41d0*/  BSYNC B1 ;  /* 0x0000000000017941 */ /* 0x000fea0003800000 */
.L_x_130:
        /* <DEDUP_REMOVED lines=9> */
.L_x_133:
[----:B------:R-:W-:Y:S05]  /*4270*/  BSYNC B1 ;  /* 0x0000000000017941 */ /* 0x000fea0003800000 */
.L_x_132:
        /* <DEDUP_REMOVED lines=9> */
.L_x_135:
[----:B------:R-:W-:Y:S05]  /*4310*/  BSYNC B1 ;  /* 0x0000000000017941 */ /* 0x000fea0003800000 */
.L_x_134:
        /* <DEDUP_REMOVED lines=10> */
.L_x_137:
[----:B------:R-:W-:Y:S05]  /*43c0*/  BSYNC B1 ;  /* 0x0000000000017941 */ /* 0x000fea0003800000 */
.L_x_136:
        /* <DEDUP_REMOVED lines=10> */
.L_x_139:
[----:B------:R-:W-:Y:S05]  /*4470*/  BSYNC B1 ;  /* 0x0000000000017941 */ /* 0x000fea0003800000 */
.L_x_138:
        /* <DEDUP_REMOVED lines=9> */
.L_x_141:
[----:B------:R-:W-:Y:S05]  /*4510*/  BSYNC B1 ;  /* 0x0000000000017941 */ /* 0x000fea0003800000 */
.L_x_140:
        /* <DEDUP_REMOVED lines=9> */
.L_x_143:
[----:B------:R-:W-:Y:S05]  /*45b0*/  BSYNC B1 ;  /* 0x0000000000017941 */ /* 0x000fea0003800000 */
.L_x_142:
        /* <DEDUP_REMOVED lines=10> */
.L_x_145:
[----:B------:R-:W-:Y:S05]  /*4660*/  BSYNC B1 ;  /* 0x0000000000017941 */ /* 0x000fea0003800000 */
.L_x_144:
        /* <DEDUP_REMOVED lines=10> */
.L_x_147:
[----:B------:R-:W-:Y:S05]  /*4710*/  BSYNC B1 ;  /* 0x0000000000017941 */ /* 0x000fea0003800000 */
.L_x_146:
        /* <DEDUP_REMOVED lines=9> */
.L_x_149:
[----:B------:R-:W-:Y:S05]  /*47b0*/  BSYNC B1 ;  /* 0x0000000000017941 */ /* 0x000fea0003800000 */
.L_x_148:
        /* <DEDUP_REMOVED lines=9> */
.L_x_151:
[----:B------:R-:W-:Y:S05]  /*4850*/  BSYNC B1 ;  /* 0x0000000000017941 */ /* 0x000fea0003800000 */
.L_x_150:
        /* <DEDUP_REMOVED lines=10> */
.L_x_153:
[----:B------:R-:W-:Y:S05]  /*4900*/  BSYNC B1 ;  /* 0x0000000000017941 */ /* 0x000fea0003800000 */
.L_x_152:
[----:B0----5:R-:W-:Y:S01]  /*4910*/  IMAD.U32 R14, R24, 0x10000, RZ ;  /* 0x00010000180e7824 */ /* 0x021fe200078e00ff */
[----:B------:R-:W-:Y:S01]  /*4920*/  ISETP.GT.AND P0, PT, R4, 0x79, PT ;  /* 0x000000790400780c */ /* 0x000fe20003f04270 */
[----:B------:R-:W-:Y:S01]  /*4930*/  @P2 IMAD.MOV.U32 R4, RZ, RZ, R10 ;  /* 0x000000ffff042224 */ /* 0x000fe200078e000a */
[----:B------:R-:W-:Y:S01]  /*4940*/  BSSY B1, `(.L_x_154) ;  /* 0x000000a000017945 */ /* 0x000fe20003800000 */
[----:B------:R-:W-:Y:S01]  /*4950*/  FMUL R5, R14, R89 ;  /* 0x000000590e057220 */ /* 0x000fe20000400000 */
[----:B------:R-:W-:-:S03]  /*4960*/  ISETP.GT.AND P3, PT, R3, RZ, P0 ;  /* 0x000000ff0300720c */ /* 0x000fc60000764270 */
[----:B------:R-:W-:-:S05]  /*4970*/  FFMA R5, R84, R88, R5 ;  /* 0x0000005854057223 */ /* 0x000fca0000000005 */
[----:B------:R-:W-:-:S04]  /*4980*/  F2FP.BF16.F32.PACK_AB R5, RZ, R5 ;  /* 0x00000005ff05723e */ /* 0x000fc800000010ff */
[----:B------:R-:W-:Y:S01]  /*4990*/  PRMT R14, R5, 0x7610, R14 ;  /* 0x00007610050e7816 */ /* 0x000fe2000000000e */
[----:B------:R-:W-:-:S05]  /*49a0*/  @P2 IMAD.MOV.U32 R5, RZ, RZ, R11 ;  /* 0x000000ffff052224 */ /* 0x000fca00078e000b */
[----:B------:R0:W-:Y:S01]  /*49b0*/  @P2 STG.E.U16 desc[UR36][R4.64+0xf0], R14 ;  /* 0x0000f00e04002986 */ /* 0x0001e2000c101524 */
[----:B------:R-:W-:Y:S05]  /*49c0*/  @!P3 BRA `(.L_x_155) ;  /* 0x000000000004b947 */ /* 0x000fea0003800000 */
[----:B------:R0:W5:Y:S02]  /*49d0*/  LDG.E.LTC128B.U16 R24, desc[UR36][R6.64+0xf2] ;  /* 0x0000f22406187981 */ /* 0x000164000c1e1520 */
.L_x_155:
[----:B------:R-:W-:Y:S05]  /*49e0*/  BSYNC B1 ;  /* 0x0000000000017941 */ /* 0x000fea0003800000 */
.L_x_154:
        /* <DEDUP_REMOVED lines=9> */
.L_x_157:
[----:B------:R-:W-:Y:S05]  /*4a80*/  BSYNC B1 ;  /* 0x0000000000017941 */ /* 0x000fea0003800000 */
.L_x_156:
[----:B0----5:R-:W-:Y:S01]  /*4a90*/  IMAD.U32 R4, R24, 0x10000, RZ ;  /* 0x0001000018047824 */ /* 0x021fe200078e00ff */
[----:B------:R-:W-:Y:S01]  /*4aa0*/  ISETP.GT.AND P0, PT, R3, 0x8, P0 ;  /* 0x000000080300780c */ /* 0x000fe20000704270 */
[----:B------:R-:W-:Y:S02]  /*4ab0*/  BSSY B1, `(.L_x_158) ;  /* 0x000000a000017945 */ /* 0x000fe40003800000 */
[----:B------:R-:W-:Y:S01]  /*4ac0*/  FMUL R5, R4, R89 ;  /* 0x0000005904057220 */ /* 0x000fe20000400000 */
[----:B------:R-:W-:-:S03]  /*4ad0*/  @P1 IMAD.MOV.U32 R4, RZ, RZ, R12 ;  /* 0x000000ffff041224 */ /* 0x000fc600078e000c */
[----:B------:R-:W-:-:S05]  /*4ae0*/  FFMA R5, R86, R88, R5 ;  /* 0x0000005856057223 */ /* 0x000fca0000000005 */
[----:B------:R-:W-:-:S04]  /*4af0*/  F2FP.BF16.F32.PACK_AB R5, RZ, R5 ;  /* 0x00000005ff05723e */ /* 0x000fc800000010ff */
[----:B-1-34-:R-:W-:Y:S01]  /*4b00*/  PRMT R6, R5, 0x7610, R6 ;  /* 0x0000761005067816 */ /* 0x01afe20000000006 */
[----:B------:R-:W-:-:S05]  /*4b10*/  @P1 IMAD.MOV.U32 R5, RZ, RZ, R13 ;  /* 0x000000ffff051224 */ /* 0x000fca00078e000d */
[----:B------:R0:W-:Y:S01]  /*4b20*/  @P1 STG.E.U16 desc[UR36][R4.64+0xf0], R6 ;  /* 0x0000f00604001986 */ /* 0x0001e2000c101524 */
[----:B------:R-:W-:Y:S05]  /*4b30*/  @!P0 BRA `(.L_x_159) ;  /* 0x0000000000048947 */ /* 0x000fea0003800000 */
[----:B------:R1:W5:Y:S02]  /*4b40*/  LDG.E.LTC128B.U16 R24, desc[UR36][R8.64+0xf2] ;  /* 0x0000f22408187981 */ /* 0x000364000c1e1520 */
.L_x_159:
[----:B------:R-:W-:Y:S05]  /*4b50*/  BSYNC B1 ;  /* 0x0000000000017941 */ /* 0x000fea0003800000 */
.L_x_158:
[----:B------:R-:W-:Y:S05]  /*4b60*/  @!P0 BRA `(.L_x_160) ;  /* 0x0000001000e88947 */ /* 0x000fea0003800000 */
[----:B-----5:R-:W-:-:S04]  /*4b70*/  IMAD.U32 R24, R24, 0x10000, RZ ;  /* 0x0001000018187824 */ /* 0x020fc800078e00ff */
[----:B------:R-:W-:-:S04]  /*4b80*/  FMUL R24, R24, R89 ;  /* 0x0000005918187220 */ /* 0x000fc80000400000 */
[----:B------:R-:W-:-:S05]  /*4b90*/  FFMA R24, R87, R88, R24 ;  /* 0x0000005857187223 */ /* 0x000fca0000000018 */
[----:B------:R-:W-:-:S05]  /*4ba0*/  F2FP.BF16.F32.PACK_AB R24, RZ, R24 ;  /* 0x00000018ff18723e */ /* 0x000fca00000010ff */
[----:B------:R3:W-:Y:S01]  /*4bb0*/  STG.E.U16 desc[UR36][R12.64+0xf2], R24 ;  /* 0x0000f2180c007986 */ /* 0x0007e2000c101524 */
[----:B------:R-:W-:Y:S05]  /*4bc0*/  BRA `(.L_x_160) ;  /* 0x0000001000d07947 */ /* 0x000fea0003800000 */
.L_x_35:
[----:B------:R-:W-:Y:S01]  /*4bd0*/  ISETP.GT.AND P0, PT, R4, 0x1, PT ;  /* 0x000000010400780c */ /* 0x000fe20003f04270 */
[----:B------:R-:W-:Y:S01]  /*4be0*/  ULDC.64 UR4, c[0x0][0x5c0] ;  /* 0x0001700000047ab9 */ /* 0x000fe20000000a00 */
[-C--:B------:R-:W-:Y:S01]  /*4bf0*/  FMUL R24, R24, R88.reuse ;  /* 0x0000005818187220 */ /* 0x080fe20000400000 */
[-C--:B------:R-:W-:Y:S01]  /*4c00*/  FMUL R25, R25, R88.reuse ;  /* 0x0000005819197220 */ /* 0x080fe20000400000 */
[----:B------:R-:W-:Y:S01]  /*4c10*/  ISETP.GT.AND P3, PT, R3, RZ, P0 ;  /* 0x000000ff0300720c */ /* 0x000fe20000764270 */
[-C--:B------:R-:W-:Y:S01]  /*4c20*/  FMUL R26, R26, R88.reuse ;  /* 0x000000581a1a7220 */ /* 0x080fe20000400000 */
[----:B------:R-:W-:Y:S01]  /*4c30*/  LEA R6, P4, R92, UR4, 0x1 ;  /* 0x000000045c067c11 */ /* 0x000fe2000f8808ff */
[----:B------:R-:W-:Y:S01]  /*4c40*/  FMUL R27, R27, R88 ;  /* 0x000000581b1b7220 */ /* 0x000fe20000400000 */
[----:B------:R-:W-:Y:S01]  /*4c50*/  F2FP.BF16.F32.PACK_AB R24, RZ, R24 ;  /* 0x00000018ff18723e */ /* 0x000fe200000010ff */
[-C--:B------:R-:W-:Y:S01]  /*4c60*/  FMUL R28, R28, R88.reuse ;  /* 0x000000581c1c7220 */ /* 0x080fe20000400000 */
[----:B------:R-:W-:Y:S01]  /*4c70*/  LEA.HI.X R7, R92, UR5, R107, 0x1, P4 ;  /* 0x000000055c077c11 */ /* 0x000fe2000a0f0c6b */
[-C--:B------:R-:W-:Y:S01]  /*4c80*/  FMUL R29, R29, R88.reuse ;  /* 0x000000581d1d7220 */ /* 0x080fe20000400000 */
[----:B------:R-:W-:Y:S01]  /*4c90*/  F2FP.BF16.F32.PACK_AB R25, RZ, R25 ;  /* 0x00000019ff19723e */ /* 0x000fe200000010ff */
[-C--:B------:R-:W-:Y:S01]  /*4ca0*/  FMUL R30, R30, R88.reuse ;  /* 0x000000581e1e7220 */ /* 0x080fe20000400000 */
[----:B------:R-:W-:Y:S01]  /*4cb0*/  SHF.L.U64.HI R99, R98, 0x4, R99 ;  /* 0x0000000462637819 */ /* 0x000fe20000010263 */
[----:B------:R-:W-:Y:S01]  /*4cc0*/  @P1 STG.E.U16 desc[UR36][R6.64], R24 ;  /* 0x0000001806001986 */ /* 0x000fe2000c101524 */
[----:B------:R-:W-:Y:S01]  /*4cd0*/  ISETP.GT.AND P1, PT, R4, 0x8, PT ;  /* 0x000000080400780c */ /* 0x000fe20003f24270 */
[----:B------:R-:W-:Y:S01]  /*4ce0*/  FMUL R31, R31, R88 ;  /* 0x000000581f1f7220 */ /* 0x000fe20000400000 */
[C---:B------:R-:W-:Y:S01]  /*4cf0*/  ISETP.GT.AND P4, PT, R3.reuse, 0x8, P0 ;  /* 0x000000080300780c */ /* 0x040fe20000784270 */
[----:B------:R-:W-:Y:S01]  /*4d00*/  @P3 STG.E.U16 desc[UR36][R6.64+0x2], R25 ;  /* 0x0000021906003986 */ /* 0x000fe2000c101524 */
[----:B------:R-:W-:Y:S01]  /*4d10*/  LEA R8, P3, R98, R6, 0x4 ;  /* 0x0000000662087211 */ /* 0x000fe200078620ff */
[-C--:B------:R-:W-:Y:S01]  /*4d20*/  FMUL R32, R32, R88.reuse ;  /* 0x0000005820207220 */ /* 0x080fe20000400000 */
[----:B------:R-:W-:Y:S01]  /*4d30*/  ISETP.GT.AND P2, PT, R3, 0x8, P2 ;  /* 0x000000080300780c */ /* 0x000fe20001744270 */
[-C--:B------:R-:W-:Y:S01]  /*4d40*/  FMUL R33, R33, R88.reuse ;  /* 0x0000005821217220 */ /* 0x080fe20000400000 */
[----:B------:R-:W-:Y:S01]  /*4d50*/  ISETP.GT.AND P0, PT, R4, 0x9, PT ;  /* 0x000000090400780c */ /* 0x000fe20003f04270 */
[----:B------:R-:W-:Y:S01]  /*4d60*/  IMAD.X R9, R99, 0x1, R7, P3 ;  /* 0x0000000163097824 */ /* 0x000fe200018e0607 */
[C---:B------:R-:W-:Y:S01]  /*4d70*/  ISETP.GT.AND P5, PT, R3.reuse, RZ, P1 ;  /* 0x000000ff0300720c */ /* 0x040fe20000fa4270 */
[-C--:B------:R-:W-:Y:S01]  /*4d80*/  FMUL R34, R34, R88.reuse ;  /* 0x0000005822227220 */ /* 0x080fe20000400000 */
[----:B------:R-:W-:Y:S01]  /*4d90*/  ISETP.GT.AND P3, PT, R3, RZ, P0 ;  /* 0x000000ff0300720c */ /* 0x000fe20000764270 */
[----:B------:R-:W-:Y:S01]  /*4da0*/  FMUL R35, R35, R88 ;  /* 0x0000005823237220 */ /* 0x000fe20000400000 */
[----:B------:R-:W-:Y:S01]  /*4db0*/  F2FP.BF16.F32.PACK_AB R26, RZ, R26 ;  /* 0x0000001aff1a723e */ /* 0x000fe200000010ff */
[-C--:B------:R-:W-:Y:S01]  /*4dc0*/  FMUL R36, R36, R88.reuse ;  /* 0x0000005824247220 */ /* 0x080fe20000400000 */
[----:B------:R-:W-:Y:S01]  /*4dd0*/  F2FP.BF16.F32.PACK_AB R27, RZ, R27 ;  /* 0x0000001bff1b723e */ /* 0x000fe200000010ff */
[----:B------:R-:W-:Y:S01]  /*4de0*/  FMUL R37, R37, R88 ;  /* 0x0000005825257220 */ /* 0x000fe20000400000 */
[----:B------:R-:W-:Y:S01]  /*4df0*/  F2FP.BF16.F32.PACK_AB R28, RZ, R28 ;  /* 0x0000001cff1c723e */ /* 0x000fe200000010ff */
[----:B------:R-:W-:Y:S01]  /*4e00*/  @P2 STG.E.U16 desc[UR36][R8.64], R26 ;  /* 0x0000001a08002986 */ /* 0x000fe2000c101524 */
[----:B------:R-:W-:Y:S01]  /*4e10*/  F2FP.BF16.F32.PACK_AB R29, RZ, R29 ;  /* 0x0000001dff1d723e */ /* 0x000fe200000010ff */
[-C--:B------:R-:W-:Y:S01]  /*4e20*/  FMUL R38, R38, R88.reuse ;  /* 0x0000005826267220 */ /* 0x080fe20000400000 */
[----:B------:R-:W-:Y:S01]  /*4e30*/  ISETP.GT.AND P2, PT, R3, 0x8, P1 ;  /* 0x000000080300780c */ /* 0x000fe20000f44270 */
[----:B------:R-:W-:Y:S01]  /*4e40*/  @P4 STG.E.U16 desc[UR36][R8.64+0x2], R27 ;  /* 0x0000021b08004986 */ /* 0x000fe2000c101524 */
[----:B------:R-:W-:Y:S01]  /*4e50*/  ISETP.GT.AND P1, PT, R4, 0x10, PT ;  /* 0x000000100400780c */ /* 0x000fe20003f24270 */
[----:B------:R-:W-:Y:S01]  /*4e60*/  FMUL R39, R39, R88 ;  /* 0x0000005827277220 */ /* 0x000fe20000400000 */
[----:B------:R-:W-:Y:S01]  /*4e70*/  F2FP.BF16.F32.PACK_AB R30, RZ, R30 ;  /* 0x0000001eff1e723e */ /* 0x000fe200000010ff */
[----:B------:R-:W-:Y:S01]  /*4e80*/  @P5 STG.E.U16 desc[UR36][R6.64+0x10], R28 ;  /* 0x0000101c06005986 */ /* 0x000fe2000c101524 */
[C---:B------:R-:W-:Y:S01]  /*4e90*/  ISETP.GT.AND P4, PT, R3.reuse, RZ, P1 ;  /* 0x000000ff0300720c */ /* 0x040fe20000f84270 */
[-C--:B------:R-:W-:Y:S01]  /*4ea0*/  FMUL R40, R40, R88.reuse ;  /* 0x0000005828287220 */ /* 0x080fe20000400000 */
[----:B------:R-:W-:Y:S01]  /*4eb0*/  F2FP.BF16.F32.PACK_AB R31, RZ, R31 ;  /* 0x0000001fff1f723e */ /* 0x000fe200000010ff */
[----:B------:R-:W-:Y:S01]  /*4ec0*/  @P3 STG.E.U16 desc[UR36][R6.64+0x12], R29 ;  /* 0x0000121d06003986 */ /* 0x000fe2000c101524 */
[----:B------:R-:W-:Y:S01]  /*4ed0*/  ISETP.GT.AND P3, PT, R3, 0x8, P0 ;  /* 0x000000080300780c */ /* 0x000fe20000764270 */
[----:B------:R-:W-:Y:S01]  /*4ee0*/  FMUL R41, R41, R88 ;  /* 0x0000005829297220 */ /* 0x000fe20000400000 */
[----:B------:R-:W-:Y:S01]  /*4ef0*/  ISETP.GT.AND P0, PT, R4, 0x11, PT ;  /* 0x000000110400780c */ /* 0x000fe20003f04270 */
[----:B------:R-:W-:Y:S01]  /*4f00*/  @P2 STG.E.U16 desc[UR36][R8.64+0x10], R30 ;  /* 0x0000101e08002986 */ /* 0x000fe2000c101524 */
[----:B------:R-:W-:Y:S01]  /*4f10*/  F2FP.BF16.F32.PACK_AB R32, RZ, R32 ;  /* 0x00000020ff20723e */ /* 0x000fe200000010ff */
[-C--:B------:R-:W-:Y:S01]  /*4f20*/  FMUL R42, R42, R88.reuse ;  /* 0x000000582a2a7220 */ /* 0x080fe20000400000 */
[----:B------:R-:W-:Y:S01]  /*4f30*/  ISETP.GT.AND P5, PT, R3, RZ, P0 ;  /* 0x000000ff0300720c */ /* 0x000fe200007a4270 */
[-C--:B------:R-:W-:Y:S01]  /*4f40*/  FMUL R43, R43, R88.reuse ;  /* 0x000000582b2b7220 */ /* 0x080fe20000400000 */
[----:B------:R-:W-:Y:S01]  /*4f50*/  ISETP.GT.AND P2, PT, R3, 0x8, P1 ;  /* 0x000000080300780c */ /* 0x000fe20000f44270 */
[-C--:B------:R-:W-:Y:S01]  /*4f60*/  FMUL R44, R44, R88.reuse ;  /* 0x000000582c2c7220 */ /* 0x080fe20000400000 */
[----:B------:R-:W-:Y:S01]  /*4f70*/  ISETP.GT.AND P1, PT, R4, 0x18, PT ;  /* 0x000000180400780c */ /* 0x000fe20003f24270 */
[-C--:B------:R-:W-:Y:S01]  /*4f80*/  FMUL R45, R45, R88.reuse ;  /* 0x000000582d2d7220 */ /* 0x080fe20000400000 */
[----:B------:R-:W-:Y:S01]  /*4f90*/  F2FP.BF16.F32.PACK_AB R33, RZ, R33 ;  /* 0x00000021ff21723e */ /* 0x000fe200000010ff */
[----:B------:R-:W-:Y:S01]  /*4fa0*/  @P3 STG.E.U16 desc[UR36][R8.64+0x12], R31 ;  /* 0x0000121f08003986 */ /* 0x000fe2000c101524 */
[C---:B------:R-:W-:Y:S01]  /*4fb0*/  ISETP.GT.AND P3, PT, R3.reuse, 0x8, P0 ;  /* 0x000000080300780c */ /* 0x040fe20000764270 */
[-C--:B------:R-:W-:Y:S01]  /*4fc0*/  FMUL R46, R46, R88.reuse ;  /* 0x000000582e2e7220 */ /* 0x080fe20000400000 */
[----:B------:R-:W-:Y:S01]  /*4fd0*/  ISETP.GT.AND P0, PT, R4, 0x19, PT ;  /* 0x000000190400780c */ /* 0x000fe20003f04270 */
[----:B------:R-:W-:Y:S01]  /*4fe0*/  @P4 STG.E.U16 desc[UR36][R6.64+0x20], R32 ;  /* 0x0000202006004986 */ /* 0x000fe2000c101524 */
[----:B------:R-:W-:Y:S01]  /*4ff0*/  ISETP.GT.AND P4, PT, R3, RZ, P1 ;  /* 0x000000ff0300720c */ /* 0x000fe20000f84270 */
[----:B------:R-:W-:Y:S01]  /*5000*/  FMUL R47, R47, R88 ;  /* 0x000000582f2f7220 */ /* 0x000fe20000400000 */
[----:B------:R-:W-:Y:S01]  /*5010*/  F2FP.BF16.F32.PACK_AB R34, RZ, R34 ;  /* 0x00000022ff22723e */ /* 0x000fe200000010ff */
[----:B------:R-:W-:Y:S01]  /*5020*/  @P5 STG.E.U16 desc[UR36][R6.64+0x22], R33 ;  /* 0x0000222106005986 */ /* 0x000fe2000c101524 */
[----:B------:R-:W-:Y:S01]  /*5030*/  ISETP.GT.AND P5, PT, R3, RZ, P0 ;  /* 0x000000ff0300720c */ /* 0x000fe200007a4270 */
[----:B------:R-:W-:Y:S01]  /*5040*/  FMUL R48, R48, R88 ;  /* 0x0000005830307220 */ /* 0x000fe20000400000 */
[----:B------:R-:W-:Y:S01]  /*5050*/  F2FP.BF16.F32.PACK_AB R35, RZ, R35 ;  /* 0x00000023ff23723e */ /* 0x000fe200000010ff */
[----:B------:R-:W-:Y:S01]  /*5060*/  @P2 STG.E.U16 desc[UR36][R8.64+0x20], R34 ;  /* 0x0000202208002986 */ /* 0x000fe2000c101524 */
[----:B------:R-:W-:Y:S01]  /*5070*/  F2FP.BF16.F32.PACK_AB R36, RZ, R36 ;  /* 0x00000024ff24723e */ /* 0x000fe200000010ff */
[-C--:B------:R-:W-:Y:S01]  /*5080*/  FMUL R49, R49, R88.reuse ;  /* 0x0000005831317220 */ /* 0x080fe20000400000 */
[C---:B------:R-:W-:Y:S01]  /*5090*/  ISETP.GT.AND P2, PT, R3.reuse, 0x8, P1 ;  /* 0x000000080300780c */ /* 0x040fe20000f44270 */
[----:B------:R-:W-:Y:S01]  /*50a0*/  @P3 STG.E.U16 desc[UR36][R8.64+0x22], R35 ;  /* 0x0000222308003986 */ /* 0x000fe2000c101524 */
[----:B------:R-:W-:Y:S01]  /*50b0*/  ISETP.GT.AND P1, PT, R4, 0x20, PT ;  /* 0x000000200400780c */ /* 0x000fe20003f24270 */
[-C--:B------:R-:W-:Y:S01]  /*50c0*/  FMUL R50, R50, R88.reuse ;  /* 0x0000005832327220 */ /* 0x080fe20000400000 */
[----:B------:R-:W-:Y:S01]  /*50d0*/  F2FP.BF16.F32.PACK_AB R37, RZ, R37 ;  /* 0x00000025ff25723e */ /* 0x000fe200000010ff */
[----:B------:R-:W-:Y:S01]  /*50e0*/  @P4 STG.E.U16 desc[UR36][R6.64+0x30], R36 ;  /* 0x0000302406004986 */ /* 0x000fe2000c101524 */
[----:B------:R-:W-:Y:S01]  /*50f0*/  ISETP.GT.AND P3, PT, R3, 0x8, P0 ;  /* 0x000000080300780c */ /* 0x000fe20000764270 */
[-C--:B------:R-:W-:Y:S01]  /*5100*/  FMUL R51, R51, R88.reuse ;  /* 0x0000005833337220 */ /* 0x080fe20000400000 */
[----:B------:R-:W-:Y:S01]  /*5110*/  ISETP.GT.AND P0, PT, R4, 0x21, PT ;  /* 0x000000210400780c */ /* 0x000fe20003f04270 */
[----:B------:R-:W-:Y:S01]  /*5120*/  @P5 STG.E.U16 desc[UR36][R6.64+0x32], R37 ;  /* 0x0000322506005986 */ /* 0x000fe2000c101524 */
[----:B------:R-:W-:Y:S01]  /*5130*/  ISETP.GT.AND P4, PT, R3, RZ, P1 ;  /* 0x000000ff0300720c */ /* 0x000fe20000f84270 */
[----:B------:R-:W-:Y:S01]  /*5140*/  FMUL R52, R52, R88 ;  /* 0x0000005834347220 */ /* 0x000fe20000400000 */
[----:B------:R-:W-:Y:S01]  /*5150*/  F2FP.BF16.F32.PACK_AB R38, RZ, R38 ;  /* 0x00000026ff26723e */ /* 0x000fe200000010ff */
[-C--:B------:R-:W-:Y:S01]  /*5160*/  FMUL R53, R53, R88.reuse ;  /* 0x0000005835357220 */ /* 0x080fe20000400000 */
        /* <DEDUP_REMOVED lines=113> */
[----:B------:R-:W-:Y:S01]  /*5880*/  FMUL R87, R87, R88 ;  /* 0x0000005857577220 */ /* 0x000fe20000400000 */
[----:B------:R-:W-:Y:S01]  /*5890*/  ISETP.GT.AND P0, PT, R4, 0x51, PT ;  /* 0x000000510400780c */ /* 0x000fe20003f04270 */
[----:B------:R-:W-:Y:S01]  /*58a0*/  @P5 STG.E.U16 desc[UR36][R6.64+0x92], R61 ;  /* 0x0000923d06005986 */ /* 0x000fe2000c101524 */
[----:B------:R-:W-:-:S02]  /*58b0*/  ISETP.GT.AND P4, PT, R3, RZ, P1 ;  /* 0x000000ff0300720c */ /* 0x000fc40000f84270 */
[----:B------:R-:W-:Y:S02]  /*58c0*/  F2FP.BF16.F32.PACK_AB R62, RZ, R62 ;  /* 0x0000003eff3e723e */ /* 0x000fe400000010ff */
[C---:B------:R-:W-:Y:S02]  /*58d0*/  ISETP.GT.AND P5, PT, R3.reuse, RZ, P0 ;  /* 0x000000ff0300720c */ /* 0x040fe400007a4270 */
[----:B------:R-:W-:Y:S01]  /*58e0*/  F2FP.BF16.F32.PACK_AB R63, RZ, R63 ;  /* 0x0000003fff3f723e */ /* 0x000fe200000010ff */
[----:B------:R-:W-:Y:S01]  /*58f0*/  @P2 STG.E.U16 desc[UR36][R8.64+0x90], R62 ;  /* 0x0000903e08002986 */ /* 0x000fe2000c101524 */
[----:B------:R-:W-:Y:S02]  /*5900*/  F2FP.BF16.F32.PACK_AB R64, RZ, R64 ;  /* 0x00000040ff40723e */ /* 0x000fe400000010ff */
[----:B------:R-:W-:Y:S01]  /*5910*/  ISETP.GT.AND P2, PT, R3, 0x8, P1 ;  /* 0x000000080300780c */ /* 0x000fe20000f44270 */
[----:B------:R-:W-:Y:S01]  /*5920*/  @P3 STG.E.U16 desc[UR36][R8.64+0x92], R63 ;  /* 0x0000923f08003986 */ /* 0x000fe2000c101524 */
[----:B------:R-:W-:-:S02]  /*5930*/  ISETP.GT.AND P1, PT, R4, 0x58, PT ;  /* 0x000000580400780c */ /* 0x000fc40003f24270 */
[----:B------:R-:W-:Y:S01]  /*5940*/  F2FP.BF16.F32.PACK_AB R65, RZ, R65 ;  /* 0x00000041ff41723e */ /* 0x000fe200000010ff */
[----:B------:R-:W-:Y:S01]  /*5950*/  @P4 STG.E.U16 desc[UR36][R6.64+0xa0], R64 ;  /* 0x0000a04006004986 */ /* 0x000fe2000c101524 */
[C---:B------:R-:W-:Y:S02]  /*5960*/  ISETP.GT.AND P3, PT, R3.reuse, 0x8, P0 ;  /* 0x000000080300780c */ /* 0x040fe40000764270 */
[----:B------:R-:W-:Y:S01]  /*5970*/  ISETP.GT.AND P0, PT, R4, 0x59, PT ;  /* 0x000000590400780c */ /* 0x000fe20003f04270 */
[----:B------:R-:W-:Y:S01]  /*5980*/  @P5 STG.E.U16 desc[UR36][R6.64+0xa2], R65 ;  /* 0x0000a24106005986 */ /* 0x000fe2000c101524 */
[C---:B------:R-:W-:Y:S02]  /*5990*/  ISETP.GT.AND P4, PT, R3.reuse, RZ, P1 ;  /* 0x000000ff0300720c */ /* 0x040fe40000f84270 */
[----:B------:R-:W-:Y:S02]  /*59a0*/  F2FP.BF16.F32.PACK_AB R66, RZ, R66 ;  /* 0x00000042ff42723e */ /* 0x000fe400000010ff */
[----:B------:R-:W-:-:S02]  /*59b0*/  ISETP.GT.AND P5, PT, R3, RZ, P0 ;  /* 0x000000ff0300720c */ /* 0x000fc400007a4270 */
[----:B------:R-:W-:Y:S01]  /*59c0*/  F2FP.BF16.F32.PACK_AB R67, RZ, R67 ;  /* 0x00000043ff43723e */ /* 0x000fe200000010ff */
[----:B------:R-:W-:Y:S01]  /*59d0*/  @P2 STG.E.U16 desc[UR36][R8.64+0xa0], R66 ;  /* 0x0000a04208002986 */ /* 0x000fe2000c101524 */
[----:B------:R-:W-:Y:S02]  /*59e0*/  F2FP.BF16.F32.PACK_AB R68, RZ, R68 ;  /* 0x00000044ff44723e */ /* 0x000fe400000010ff */
[C---:B------:R-:W-:Y:S01]  /*59f0*/  ISETP.GT.AND P2, PT, R3.reuse, 0x8, P1 ;  /* 0x000000080300780c */ /* 0x040fe20000f44270 */
[----:B------:R-:W-:Y:S01]  /*5a00*/  @P3 STG.E.U16 desc[UR36][R8.64+0xa2], R67 ;  /* 0x0000a24308003986 */ /* 0x000fe2000c101524 */
[----:B------:R-:W-:Y:S02]  /*5a10*/  ISETP.GT.AND P1, PT, R4, 0x60, PT ;  /* 0x000000600400780c */ /* 0x000fe40003f24270 */
[----:B------:R-:W-:Y:S01]  /*5a20*/  F2FP.BF16.F32.PACK_AB R69, RZ, R69 ;  /* 0x00000045ff45723e */ /* 0x000fe200000010ff */
[----:B------:R-:W-:Y:S01]  /*5a30*/  @P4 STG.E.U16 desc[UR36][R6.64+0xb0], R68 ;  /* 0x0000b04406004986 */ /* 0x000fe2000c101524 */
[----:B------:R-:W-:-:S02]  /*5a40*/  ISETP.GT.AND P3, PT, R3, 0x8, P0 ;  /* 0x000000080300780c */ /* 0x000fc40000764270 */
[----:B------:R-:W-:Y:S01]  /*5a50*/  ISETP.GT.AND P0, PT, R4, 0x61, PT ;  /* 0x000000610400780c */ /* 0x000fe20003f04270 */
[----:B------:R-:W-:Y:S01]  /*5a60*/  @P5 STG.E.U16 desc[UR36][R6.64+0xb2], R69 ;  /* 0x0000b24506005986 */ /* 0x000fe2000c101524 */
[C---:B------:R-:W-:Y:S02]  /*5a70*/  ISETP.GT.AND P4, PT, R3.reuse, RZ, P1 ;  /* 0x000000ff0300720c */ /* 0x040fe40000f84270 */
[----:B------:R-:W-:Y:S02]  /*5a80*/  ISETP.GT.AND P5, PT, R3, RZ, P0 ;  /* 0x000000ff0300720c */ /* 0x000fe400007a4270 */
[----:B------:R-:W-:Y:S02]  /*5a90*/  F2FP.BF16.F32.PACK_AB R70, RZ, R70 ;  /* 0x00000046ff46723e */ /* 0x000fe400000010ff */
[----:B------:R-:W-:Y:S02]  /*5aa0*/  F2FP.BF16.F32.PACK_AB R71, RZ, R71 ;  /* 0x00000047ff47723e */ /* 0x000fe400000010ff */
[----:B------:R-:W-:Y:S01]  /*5ab0*/  F2FP.BF16.F32.PACK_AB R72, RZ, R72 ;  /* 0x00000048ff48723e */ /* 0x000fe200000010ff */
[----:B------:R-:W-:Y:S01]  /*5ac0*/  @P2 STG.E.U16 desc[UR36][R8.64+0xb0], R70 ;  /* 0x0000b04608002986 */ /* 0x000fe2000c101524 */
[----:B------:R-:W-:-:S02]  /*5ad0*/  F2FP.BF16.F32.PACK_AB R73, RZ, R73 ;  /* 0x00000049ff49723e */ /* 0x000fc400000010ff */
[C---:B------:R-:W-:Y:S01]  /*5ae0*/  ISETP.GT.AND P1, PT, R3.reuse, 0x8, P1 ;  /* 0x000000080300780c */ /* 0x040fe20000f24270 */
[----:B------:R-:W-:Y:S01]  /*5af0*/  @P3 STG.E.U16 desc[UR36][R8.64+0xb2], R71 ;  /* 0x0000b24708003986 */ /* 0x000fe2000c101524 */
[C---:B------:R-:W-:Y:S02]  /*5b00*/  ISETP.GT.AND P2, PT, R3.reuse, 0x8, P0 ;  /* 0x000000080300780c */ /* 0x040fe40000744270 */
[C---:B------:R-:W-:Y:S01]  /*5b10*/  ISETP.GT.AND P0, PT, R4.reuse, 0x69, PT ;  /* 0x000000690400780c */ /* 0x040fe20003f04270 */
[----:B------:R-:W-:Y:S01]  /*5b20*/  @P4 STG.E.U16 desc[UR36][R6.64+0xc0], R72 ;  /* 0x0000c04806004986 */ /* 0x000fe2000c101524 */
[----:B------:R-:W-:Y:S02]  /*5b30*/  ISETP.GT.AND P4, PT, R4, 0x68, PT ;  /* 0x000000680400780c */ /* 0x000fe40003f84270 */
[----:B------:R-:W-:Y:S01]  /*5b40*/  F2FP.BF16.F32.PACK_AB R74, RZ, R74 ;  /* 0x0000004aff4a723e */ /* 0x000fe200000010ff */
[----:B------:R-:W-:Y:S01]  /*5b50*/  @P5 STG.E.U16 desc[UR36][R6.64+0xc2], R73 ;  /* 0x0000c24906005986 */ /* 0x000fe2000c101524 */
[----:B------:R-:W-:-:S02]  /*5b60*/  ISETP.GT.AND P5, PT, R3, RZ, P4 ;  /* 0x000000ff0300720c */ /* 0x000fc400027a4270 */
[C---:B------:R-:W-:Y:S01]  /*5b70*/  ISETP.GT.AND P3, PT, R3.reuse, RZ, P0 ;  /* 0x000000ff0300720c */ /* 0x040fe20000764270 */
[----:B------:R-:W-:Y:S01]  /*5b80*/  @P1 STG.E.U16 desc[UR36][R8.64+0xc0], R74 ;  /* 0x0000c04a08001986 */ /* 0x000fe2000c101524 */
[----:B------:R-:W-:Y:S02]  /*5b90*/  F2FP.BF16.F32.PACK_AB R75, RZ, R75 ;  /* 0x0000004bff4b723e */ /* 0x000fe400000010ff */
[----:B------:R-:W-:Y:S02]  /*5ba0*/  F2FP.BF16.F32.PACK_AB R76, RZ, R76 ;  /* 0x0000004cff4c723e */ /* 0x000fe400000010ff */
[C---:B------:R-:W-:Y:S01]  /*5bb0*/  ISETP.GT.AND P4, PT, R3.reuse, 0x8, P4 ;  /* 0x000000080300780c */ /* 0x040fe20002784270 */
[----:B------:R-:W-:Y:S01]  /*5bc0*/  @P2 STG.E.U16 desc[UR36][R8.64+0xc2], R75 ;  /* 0x0000c24b08002986 */ /* 0x000fe2000c101524 */
[----:B------:R-:W-:Y:S02]  /*5bd0*/  F2FP.BF16.F32.PACK_AB R77, RZ, R77 ;  /* 0x0000004dff4d723e */ /* 0x000fe400000010ff */
[----:B------:R-:W-:Y:S01]  /*5be0*/  ISETP.GT.AND P2, PT, R4, 0x71, PT ;  /* 0x000000710400780c */ /* 0x000fe20003f44270 */
[----:B------:R-:W-:Y:S01]  /*5bf0*/  @P5 STG.E.U16 desc[UR36][R6.64+0xd0], R76 ;  /* 0x0000d04c06005986 */ /* 0x000fe2000c101524 */
[----:B------:R-:W-:-:S02]  /*5c00*/  ISETP.GT.AND P5, PT, R3, 0x8, P0 ;  /* 0x000000080300780c */ /* 0x000fc400007a4270 */
[C---:B------:R-:W-:Y:S01]  /*5c10*/  ISETP.GT.AND P1, PT, R4.reuse, 0x78, PT ;  /* 0x000000780400780c */ /* 0x040fe20003f24270 */
[----:B------:R-:W-:Y:S01]  /*5c20*/  @P3 STG.E.U16 desc[UR36][R6.64+0xd2], R77 ;  /* 0x0000d24d06003986 */ /* 0x000fe2000c101524 */
[C---:B------:R-:W-:Y:S02]  /*5c30*/  ISETP.GT.AND P3, PT, R4.reuse, 0x70, PT ;  /* 0x000000700400780c */ /* 0x040fe40003f64270 */
[----:B------:R-:W-:Y:S01]  /*5c40*/  ISETP.GT.AND P0, PT, R4, 0x79, PT ;  /* 0x000000790400780c */ /* 0x000fe20003f04270 */
[----:B------:R-:W-:Y:S01]  /*5c50*/  @P4 IMAD.MOV.U32 R4, RZ, RZ, R8 ;  /* 0x000000ffff044224 */ /* 0x000fe200078e0008 */
[----:B------:R-:W-:Y:S01]  /*5c60*/  F2FP.BF16.F32.PACK_AB R78, RZ, R78 ;  /* 0x0000004eff4e723e */ /* 0x000fe200000010ff */
[----:B------:R-:W-:Y:S01]  /*5c70*/  @P4 IMAD.MOV.U32 R5, RZ, RZ, R9 ;  /* 0x000000ffff054224 */ /* 0x000fe200078e0009 */
[----:B------:R-:W-:Y:S02]  /*5c80*/  F2FP.BF16.F32.PACK_AB R79, RZ, R79 ;  /* 0x0000004fff4f723e */ /* 0x000fe400000010ff */
[----:B------:R-:W-:-:S02]  /*5c90*/  F2FP.BF16.F32.PACK_AB R80, RZ, R80 ;  /* 0x00000050ff50723e */ /* 0x000fc400000010ff */
[----:B------:R0:W-:Y:S01]  /*5ca0*/  @P4 STG.E.U16 desc[UR36][R4.64+0xd0], R78 ;  /* 0x0000d04e04004986 */ /* 0x0001e2000c101524 */
[C---:B------:R-:W-:Y:S02]  /*5cb0*/  ISETP.GT.AND P4, PT, R3.reuse, RZ, P2 ;  /* 0x000000ff0300720c */ /* 0x040fe40001784270 */
[----:B------:R-:W-:Y:S02]  /*5cc0*/  F2FP.BF16.F32.PACK_AB R81, RZ, R81 ;  /* 0x00000051ff51723e */ /* 0x000fe400000010ff */
[----:B------:R-:W-:Y:S02]  /*5cd0*/  ISETP.GT.AND P2, PT, R3, 0x8, P2 ;  /* 0x000000080300780c */ /* 0x000fe40001744270 */
[----:B------:R-:W-:Y:S02]  /*5ce0*/  F2FP.BF16.F32.PACK_AB R82, RZ, R82 ;  /* 0x00000052ff52723e */ /* 0x000fe400000010ff */
[----:B------:R-:W-:Y:S02]  /*5cf0*/  F2FP.BF16.F32.PACK_AB R83, RZ, R83 ;  /* 0x00000053ff53723e */ /* 0x000fe400000010ff */
[----:B------:R-:W-:Y:S01]  /*5d00*/  F2FP.BF16.F32.PACK_AB R84, RZ, R84 ;  /* 0x00000054ff54723e */ /* 0x000fe200000010ff */
[----:B0-----:R-:W-:Y:S01]  /*5d10*/  @P5 IMAD.MOV.U32 R4, RZ, RZ, R8 ;  /* 0x000000ffff045224 */ /* 0x001fe200078e0008 */
[----:B------:R-:W-:Y:S01]  /*5d20*/  F2FP.BF16.F32.PACK_AB R85, RZ, R85 ;  /* 0x00000055ff55723e */ /* 0x000fe200000010ff */
[----:B------:R-:W-:Y:S01]  /*5d30*/  @P5 IMAD.MOV.U32 R5, RZ, RZ, R9 ;  /* 0x000000ffff055224 */ /* 0x000fe200078e0009 */
[----:B------:R-:W-:-:S02]  /*5d40*/  F2FP.BF16.F32.PACK_AB R86, RZ, R86 ;  /* 0x00000056ff56723e */ /* 0x000fc400000010ff */
[----:B------:R-:W-:Y:S02]  /*5d50*/  F2FP.BF16.F32.PACK_AB R87, RZ, R87 ;  /* 0x00000057ff57723e */ /* 0x000fe400000010ff */
[----:B------:R0:W-:Y:S01]  /*5d60*/  @P5 STG.E.U16 desc[UR36][R4.64+0xd2], R79 ;  /* 0x0000d24f04005986 */ /* 0x0001e2000c101524 */
[C---:B------:R-:W-:Y:S02]  /*5d70*/  ISETP.GT.AND P5, PT, R3.reuse, RZ, P3 ;  /* 0x000000ff0300720c */ /* 0x040fe40001fa4270 */
[----:B------:R-:W-:-:S11]  /*5d80*/  ISETP.GT.AND P3, PT, R3, 0x8, P3 ;  /* 0x000000080300780c */ /* 0x000fd60001f64270 */
[----:B0-----:R-:W-:Y:S02]  /*5d90*/  @P5 IMAD.MOV.U32 R4, RZ, RZ, R6 ;  /* 0x000000ffff045224 */ /* 0x001fe400078e0006 */
[----:B------:R-:W-:-:S05]  /*5da0*/  @P5 IMAD.MOV.U32 R5, RZ, RZ, R7 ;  /* 0x000000ffff055224 */ /* 0x000fca00078e0007 */
[----:B------:R0:W-:Y:S01]  /*5db0*/  @P5 STG.E.U16 desc[UR36][R4.64+0xe0], R80 ;  /* 0x0000e05004005986 */ /* 0x0001e2000c101524 */
[C---:B------:R-:W-:Y:S02]  /*5dc0*/  ISETP.GT.AND P5, PT, R3.reuse, RZ, P0 ;  /* 0x000000ff0300720c */ /* 0x040fe400007a4270 */
[----:B------:R-:W-:Y:S01]  /*5dd0*/  ISETP.GT.AND P0, PT, R3, 0x8, P0 ;  /* 0x000000080300780c */ /* 0x000fe20000704270 */
[----:B0-----:R-:W-:Y:S02]  /*5de0*/  @P4 IMAD.MOV.U32 R4, RZ, RZ, R6 ;  /* 0x000000ffff044224 */ /* 0x001fe400078e0006 */
[----:B------:R-:W-:-:S05]  /*5df0*/  @P4 IMAD.MOV.U32 R5, RZ, RZ, R7 ;  /* 0x000000ffff054224 */ /* 0x000fca00078e0007 */
[----:B------:R0:W-:Y:S01]  /*5e00*/  @P4 STG.E.U16 desc[UR36][R4.64+0xe2], R81 ;  /* 0x0000e25104004986 */ /* 0x0001e2000c101524 */
[C---:B------:R-:W-:Y:S02]  /*5e10*/  ISETP.GT.AND P4, PT, R3.reuse, RZ, P1 ;  /* 0x000000ff0300720c */ /* 0x040fe40000f84270 */
[----:B------:R-:W-:Y:S01]  /*5e20*/  ISETP.GT.AND P1, PT, R3, 0x8, P1 ;  /* 0x000000080300780c */ /* 0x000fe20000f24270 */
[----:B0-----:R-:W-:Y:S02]  /*5e30*/  @P3 IMAD.MOV.U32 R4, RZ, RZ, R8 ;  /* 0x000000ffff043224 */ /* 0x001fe400078e0008 */
[----:B------:R-:W-:-:S05]  /*5e40*/  @P3 IMAD.MOV.U32 R5, RZ, RZ, R9 ;  /* 0x000000ffff053224 */ /* 0x000fca00078e0009 */
[----:B------:R0:W-:Y:S02]  /*5e50*/  @P3 STG.E.U16 desc[UR36][R4.64+0xe0], R82 ;  /* 0x0000e05204003986 */ /* 0x0001e4000c101524 */
[----:B0-----:R-:W-:Y:S02]  /*5e60*/  @P2 IMAD.MOV.U32 R4, RZ, RZ, R8 ;  /* 0x000000ffff042224 */ /* 0x001fe400078e0008 */
[----:B------:R-:W-:-:S05]  /*5e70*/  @P2 IMAD.MOV.U32 R5, RZ, RZ, R9 ;  /* 0x000000ffff052224 */ /* 0x000fca00078e0009 */
[----:B------:R0:W-:Y:S02]  /*5e80*/  @P2 STG.E.U16 desc[UR36][R4.64+0xe2], R83 ;  /* 0x0000e25304002986 */ /* 0x0001e4000c101524 */
[----:B0-----:R-:W-:Y:S02]  /*5e90*/  @P4 IMAD.MOV.U32 R4, RZ, RZ, R6 ;  /* 0x000000ffff044224 */ /* 0x001fe400078e0006 */
[----:B------:R-:W-:-:S05]  /*5ea0*/  @P4 IMAD.MOV.U32 R5, RZ, RZ, R7 ;  /* 0x000000ffff054224 */ /* 0x000fca00078e0007 */
[----:B------:R0:W-:Y:S04]  /*5eb0*/  @P4 STG.E.U16 desc[UR36][R4.64+0xf0], R84 ;  /* 0x0000f05404004986 */ /* 0x0001e8000c101524 */
[----:B------:R4:W-:Y:S01]  /*5ec0*/  @P5 STG.E.U16 desc[UR36][R6.64+0xf2], R85 ;  /* 0x0000f25506005986 */ /* 0x0009e2000c101524 */
[----:B0-----:R-:W-:Y:S02]  /*5ed0*/  @P1 IMAD.MOV.U32 R4, RZ, RZ, R8 ;  /* 0x000000ffff041224 */ /* 0x001fe400078e0008 */
[----:B------:R-:W-:-:S05]  /*5ee0*/  @P1 IMAD.MOV.U32 R5, RZ, RZ, R9 ;  /* 0x000000ffff051224 */ /* 0x000fca00078e0009 */
[----:B------:R4:W-:Y:S04]  /*5ef0*/  @P1 STG.E.U16 desc[UR36][R4.64+0xf0], R86 ;  /* 0x0000f05604001986 */ /* 0x0009e8000c101524 */
[----:B------:R4:W-:Y:S02]  /*5f00*/  @P0 STG.E.U16 desc[UR36][R8.64+0xf2], R87 ;  /* 0x0000f25708000986 */ /* 0x0009e4000c101524 */
.L_x_160:
[----:B------:R-:W-:Y:S05]  /*5f10*/  BSYNC B0 ;  /* 0x0000000000007941 */ /* 0x000fea0003800000 */
.L_x_34:
[----:B------:R-:W-:Y:S01]  /*5f20*/  ULDC UR4, c[0x0][0xc] ;  /* 0x0000030000047ab9 */ /* 0x000fe20000000800 */
[----:B------:R-:W-:Y:S01]  /*5f30*/  ULDC UR5, c[0x0][0x10] ;  /* 0x0000040000057ab9 */ /* 0x000fe20000000800 */
[----:B------:R-:W0:Y:S01]  /*5f40*/  LDC R3, c[0x0][0x14] ;  /* 0x00000500ff037b82 */ /* 0x000e220000000800 */
[----:B------:R-:W-:Y:S01]  /*5f50*/  UIMAD.WIDE.U32 UR4, UR4, UR5, URZ ;  /* 0x00000005040472a5 */ /* 0x000fe2000f8e003f */
[----:B------:R-:W-:Y:S02]  /*5f60*/  IMAD.MOV.U32 R93, RZ, RZ, -0x1 ;  /* 0xffffffffff5d7424 */ /* 0x000fe400078e00ff */
[----:B------:R-:W-:-:S03]  /*5f70*/  IMAD.MOV.U32 R91, RZ, RZ, -0x1 ;  /* 0xffffffffff5b7424 */ /* 0x000fc600078e00ff */
[----:B0-----:R-:W-:-:S04]  /*5f80*/  IMAD.WIDE.U32 R16, R3, UR4, R16 ;  /* 0x0000000403107c25 */ /* 0x001fc8000f8e0010 */
[----:B------:R-:W-:Y:S01]  /*5f90*/  IMAD R3, R3, UR5, RZ ;  /* 0x0000000503037c24 */ /* 0x000fe2000f8e02ff */
[----:B------:R-:W-:Y:S02]  /*5fa0*/  ULDC.64 UR4, c[0x0][0x650] ;  /* 0x0001940000047ab9 */ /* 0x000fe40000000a00 */
[----:B------:R-:W-:Y:S01]  /*5fb0*/  ISETP.GE.U32.AND P0, PT, R16, UR4, PT ;  /* 0x0000000410007c0c */ /* 0x000fe2000bf06070 */
[--C-:B------:R-:W-:Y:S01]  /*5fc0*/  IMAD.IADD R17, R17, 0x1, R3.reuse ;  /* 0x0000000111117824 */ /* 0x100fe200078e0203 */
[----:B------:R-:W-:-:S04]  /*5fd0*/  PRMT R3, RZ, 0x7610, R3 ;  /* 0x00007610ff037816 */ /* 0x000fc80000000003 */
[----:B------:R-:W-:-:S13]  /*5fe0*/  ISETP.GE.U32.AND.EX P0, PT, R17, UR5, PT, P0 ;  /* 0x0000000511007c0c */ /* 0x000fda000bf06100 */
[----:B------:R-:W-:Y:S05]  /*5ff0*/  @P0 BRA `(.L_x_161) ;  /* 0x0000000400640947 */ /* 0x000fea0003800000 */
[----:B---3--:R-:W0:Y:S01]  /*6000*/  S2R R12, SR_CTAID.X ;  /* 0x00000000000c7919 */ /* 0x008e220000002500 */
[----:B------:R-:W3:Y:S01]  /*6010*/  LDC.64 R10, c[0x0][0x628] ;  /* 0x00018a00ff0a7b82 */ /* 0x000ee20000000a00 */
[----:B------:R-:W-:Y:S01]  /*6020*/  ULDC UR4, c[0x0][0x150] ;  /* 0x0000540000047ab9 */ /* 0x000fe20000000800 */
[----:B-12-4-:R-:W-:Y:S01]  /*6030*/  IMAD.MOV.U32 R8, RZ, RZ, R16 ;  /* 0x000000ffff087224 */ /* 0x016fe200078e0010 */
[----:B-----5:R-:W1:Y:S01]  /*6040*/  S2R R24, SR_CTAID.Y ;  /* 0x0000000000187919 */ /* 0x020e620000002600 */
[----:B------:R-:W-:-:S04]  /*6050*/  IMAD.MOV.U32 R9, RZ, RZ, R17 ;  /* 0x000000ffff097224 */ /* 0x000fc800078e0011 */
[----:B------:R-:W2:Y:S08]  /*6060*/  LDC R21, c[0x0][0x144] ;  /* 0x00005100ff157b82 */ /* 0x000eb00000000800 */
[----:B------:R-:W4:Y:S08]  /*6070*/  LDC R0, c[0x0][0x630] ;  /* 0x00018c00ff007b82 */ /* 0x000f300000000800 */
[----:B------:R-:W1:Y:S01]  /*6080*/  LDC.64 R14, c[0x0][0x620] ;  /* 0x00018800ff0e7b82 */ /* 0x000e620000000a00 */
[----:B---3--:R-:W-:-:S04]  /*6090*/  ISETP.NE.U32.AND P0, PT, R10, RZ, PT ;  /* 0x000000ff0a00720c */ /* 0x008fc80003f05070 */
[----:B------:R-:W-:Y:S02]  /*60a0*/  ISETP.NE.AND.EX P0, PT, R11, RZ, PT, P0 ;  /* 0x000000ff0b00720c */ /* 0x000fe40003f05300 */
[----:B0-----:R-:W-:-:S05]  /*60b0*/  I2FP.F32.U32 R3, R12 ;  /* 0x0000000c00037245 */ /* 0x001fca0000201000 */
[----:B------:R-:W-:-:S04]  /*60c0*/  FMUL R3, R3, UR4 ;  /* 0x0000000403037c20 */ /* 0x000fc80008400000 */
[----:B------:R0:W3:Y:S02]  /*60d0*/  F2I.U32.TRUNC.NTZ R20, R3 ;  /* 0x0000000300147305 */ /* 0x0000e4000020f000 */
[----:B--2-4-:R-:W-:Y:S05]  /*60e0*/  @!P0 BRA `(.L_x_162) ;  /* 0x0000000000288947 */ /* 0x014fea0003800000 */
[----:B0-----:R-:W0:Y:S02]  /*60f0*/  LDC R3, c[0x0][0x634] ;  /* 0x00018d00ff037b82 */ /* 0x001e240000000800 */
        /* <DEDUP_REMOVED lines=9> */
.L_x_162:
[----:B------:R-:W2:Y:S01]  /*6190*/  LDC.64 R28, c[0x0][0x640] ;  /* 0x00019000ff1c7b82 */ /* 0x000ea20000000a00 */
[-CC-:B------:R-:W-:Y:S01]  /*61a0*/  SHF.R.U64 R91, R8, R0.reuse, R9.reuse ;  /* 0x00000000085b7219 */ /* 0x180fe20000001209 */
[----:B---3--:R-:W-:Y:S01]  /*61b0*/  IMAD.MOV R20, RZ, RZ, -R20 ;  /* 0x000000ffff147224 */ /* 0x008fe200078e0a14 */
[----:B------:R-:W-:Y:S01]  /*61c0*/  SHF.R.U32.HI R0, RZ, R0, R9 ;  /* 0x00000000ff007219 */ /* 0x000fe20000011609 */
[----:B------:R-:W-:Y:S01]  /*61d0*/  ULDC UR4, c[0x0][0x154] ;  /* 0x0000550000047ab9 */ /* 0x000fe20000000800 */
[----:B0-----:R-:W-:Y:S01]  /*61e0*/  IADD3 R3, P0, RZ, -R91, RZ ;  /* 0x8000005bff037210 */ /* 0x001fe20007f1e0ff */
[----:B------:R-:W-:Y:S02]  /*61f0*/  IMAD R21, R21, R20, R12 ;  /* 0x0000001415157224 */ /* 0x000fe400078e020c */
[----:B------:R-:W0:Y:S01]  /*6200*/  LDC R6, c[0x0][0x618] ;  /* 0x00018600ff067b82 */ /* 0x000e220000000800 */
[----:B------:R-:W-:Y:S02]  /*6210*/  IMAD.MOV.U32 R7, RZ, RZ, 0x1 ;  /* 0x00000001ff077424 */ /* 0x000fe400078e00ff */
[----:B------:R-:W-:-:S04]  /*6220*/  IMAD.X R5, RZ, RZ, ~R0, P0 ;  /* 0x000000ffff057224 */ /* 0x000fc800000e0e00 */
[-C--:B-1----:R-:W-:Y:S01]  /*6230*/  IMAD R0, R5, R14.reuse, RZ ;  /* 0x0000000e05007224 */ /* 0x082fe200078e02ff */
[----:B------:R-:W1:Y:S01]  /*6240*/  LDC R8, c[0x0][0x608] ;  /* 0x00018200ff087b82 */ /* 0x000e620000000800 */
[----:B------:R-:W-:-:S04]  /*6250*/  IMAD.WIDE.U32 R4, R3, R14, R16 ;  /* 0x0000000e03047225 */ /* 0x000fc800078e0010 */
[----:B------:R-:W-:Y:S01]  /*6260*/  IMAD R3, R3, R15, R0 ;  /* 0x0000000f03037224 */ /* 0x000fe200078e0200 */
[----:B------:R-:W-:Y:S02]  /*6270*/  I2FP.F32.U32 R0, R24 ;  /* 0x0000001800007245 */ /* 0x000fe40000201000 */
[----:B------:R-:W3:Y:S01]  /*6280*/  LDC R26, c[0x0][0x658] ;  /* 0x00019600ff1a7b82 */ /* 0x000ee20000000800 */
[----:B------:R-:W-:Y:S01]  /*6290*/  IMAD.IADD R3, R5, 0x1, R3 ;  /* 0x0000000105037824 */ /* 0x000fe200078e0203 */
[----:B--2---:R-:W-:Y:S01]  /*62a0*/  ISETP.NE.U32.AND P0, PT, R28, RZ, PT ;  /* 0x000000ff1c00720c */ /* 0x004fe20003f05070 */
[----:B------:R-:W-:Y:S01]  /*62b0*/  FMUL R0, R0, UR4 ;  /* 0x0000000400007c20 */ /* 0x000fe20008400000 */
[----:B------:R-:W-:Y:S02]  /*62c0*/  IMAD.MOV.U32 R5, RZ, RZ, -0x1 ;  /* 0xffffffffff057424 */ /* 0x000fe400078e00ff */
[----:B------:R-:W-:Y:S01]  /*62d0*/  ISETP.NE.AND.EX P0, PT, R29, RZ, PT, P0 ;  /* 0x000000ff1d00720c */ /* 0x000fe20003f05300 */
[----:B------:R2:W4:Y:S01]  /*62e0*/  F2I.U32.TRUNC.NTZ R13, R0 ;  /* 0x00000000000d7305 */ /* 0x000522000020f000 */
[----:B------:R-:W2:Y:S01]  /*62f0*/  LDC R15, c[0x0][0x148] ;  /* 0x00005200ff0f7b82 */ /* 0x000ea20000000800 */
[----:B0-----:R-:W-:-:S02]  /*6300*/  SHF.R.U64 R12, R4, R6, R3 ;  /* 0x00000006040c7219 */ /* 0x001fc40000001203 */
[----:B------:R-:W-:-:S05]  /*6310*/  SHF.R.U32.HI R3, RZ, R6, R3 ;  /* 0x00000006ff037219 */ /* 0x000fca0000011603 */
[----:B------:R-:W0:Y:S01]  /*6320*/  LDC R20, c[0x0][0x600] ;  /* 0x00018000ff147b82 */ /* 0x000e220000000800 */
[-CC-:B-1----:R-:W-:Y:S02]  /*6330*/  SHF.R.U64 R10, R12, R8.reuse, R3.reuse ;  /* 0x000000080c0a7219 */ /* 0x182fe40000001203 */
[----:B------:R-:W-:-:S05]  /*6340*/  SHF.R.U32.HI R3, RZ, R8, R3 ;  /* 0x00000008ff037219 */ /* 0x000fca0000011603 */
[----:B------:R-:W1:Y:S01]  /*6350*/  LDC R27, c[0x0][0x648] ;  /* 0x00019200ff1b7b82 */ /* 0x000e620000000800 */
[-C--:B---3--:R-:W-:Y:S02]  /*6360*/  SHF.L.U32 R4, R5, R26.reuse, RZ ;  /* 0x0000001a05047219 */ /* 0x088fe400000006ff */
[-CC-:B------:R-:W-:Y:S02]  /*6370*/  SHF.R.U64 R14, R10, R26.reuse, R3.reuse ;  /* 0x0000001a0a0e7219 */ /* 0x180fe40000001203 */
[----:B------:R-:W-:Y:S02]  /*6380*/  SHF.R.U32.HI R5, RZ, R26, R3 ;  /* 0x0000001aff057219 */ /* 0x000fe40000011603 */
[----:B------:R-:W-:Y:S01]  /*6390*/  LOP3.LUT R25, RZ, R4, RZ, 0x33, !PT ;  /* 0x00000004ff197212 */ /* 0x000fe200078e33ff */
[----:B------:R-:W3:Y:S01]  /*63a0*/  LDC R30, c[0x0][0x638] ;  /* 0x00018e00ff1e7b82 */ /* 0x000ee20000000800 */
[----:B------:R-:W-:Y:S01]  /*63b0*/  SHF.L.U32 R26, R7, R26, RZ ;  /* 0x0000001a071a7219 */ /* 0x000fe200000006ff */
[----:B------:R-:W-:-:S06]  /*63c0*/  IMAD.MOV.U32 R4, RZ, RZ, R14 ;  /* 0x000000ffff047224 */ /* 0x000fcc00078e000e */
[----:B------:R-:W0:Y:S01]  /*63d0*/  LDC R31, c[0x0][0x610] ;  /* 0x00018400ff1f7b82 */ /* 0x000e220000000800 */
[----:B----4-:R-:W-:Y:S05]  /*63e0*/  @!P0 BRA `(.L_x_163) ;  /* 0x0000000000288947 */ /* 0x010fea0003800000 */
        /* <DEDUP_REMOVED lines=10> */
.L_x_163:
[----:B------:R-:W-:Y:S01]  /*6490*/  ISETP.NE.AND P0, PT, R2, 0x1, PT ;  /* 0x000000010200780c */ /* 0x000fe20003f05270 */
[----:B0-----:R-:W-:Y:S01]  /*64a0*/  VIADD R7, R20, 0xffffffff ;  /* 0xffffffff14077836 */ /* 0x001fe20000000000 */
[----:B-12---:R-:W-:Y:S01]  /*64b0*/  SHF.R.U64 R0, R4, R27, R5 ;  /* 0x0000001b04007219 */ /* 0x006fe20000001205 */
[----:B------:R-:W-:Y:S01]  /*64c0*/  IMAD.MOV R13, RZ, RZ, -R13 ;  /* 0x000000ffff0d7224 */ /* 0x000fe200078e0a0d */
[----:B------:R-:W-:Y:S01]  /*64d0*/  LOP3.LUT R5, R10, R25, RZ, 0xc0, !PT ;  /* 0x000000190a057212 */ /* 0x000fe200078ec0ff */
[----:B------:R-:W-:Y:S01]  /*64e0*/  IMAD.MOV.U32 R4, RZ, RZ, 0x1 ;  /* 0x00000001ff047424 */ /* 0x000fe200078e00ff */
[----:B------:R-:W-:Y:S01]  /*64f0*/  LOP3.LUT R12, R12, R7, RZ, 0xc0, !PT ;  /* 0x000000070c0c7212 */ /* 0x000fe200078ec0ff */
[----:B------:R-:W-:Y:S02]  /*6500*/  IMAD.MOV R3, RZ, RZ, -R0 ;  /* 0x000000ffff037224 */ /* 0x000fe400078e0a00 */
[----:B------:R-:W-:Y:S02]  /*6510*/  IMAD R0, R26, R0, R5 ;  /* 0x000000001a007224 */ /* 0x000fe400078e0205 */
[----:B---3--:R-:W-:-:S02]  /*6520*/  IMAD R3, R3, R30, R14 ;  /* 0x0000001e03037224 */ /* 0x008fc400078e020e */
[----:B------:R-:W-:Y:S02]  /*6530*/  @P0 IMAD R21, R15, R13, R24 ;  /* 0x0000000d0f150224 */ /* 0x000fe400078e0218 */
[----:B------:R-:W-:Y:S01]  /*6540*/  IMAD R5, R3, R20, R12 ;  /* 0x0000001403057224 */ /* 0x000fe200078e020c */
[----:B------:R-:W-:Y:S01]  /*6550*/  PRMT R3, R4, 0x7610, R3 ;  /* 0x0000761004037816 */ /* 0x000fe20000000003 */
[----:B------:R-:W-:-:S05]  /*6560*/  IMAD R0, R0, R31, R21 ;  /* 0x0000001f00007224 */ /* 0x000fca00078e0215 */
[----:B------:R-:W-:Y:S02]  /*6570*/  SEL R93, R5, R0, !P0 ;  /* 0x00000000055d7207 */ /* 0x000fe40004000000 */
[----:B------:R-:W-:-:S07]  /*6580*/  SEL R0, R0, R5, !P0 ;  /* 0x0000000500007207 */ /* 0x000fce0004000000 */
.L_x_161:
[----:B------:R-:W-:Y:S01]  /*6590*/  LOP3.LUT P0, RZ, R3, 0xff, RZ, 0xc0, !PT ;  /* 0x000000ff03ff7812 */ /* 0x000fe2000780c0ff */
[----:B------:R-:W-:-:S12]  /*65a0*/  IMAD.MOV.U32 R92, RZ, RZ, R0 ;  /* 0x000000ffff5c7224 */ /* 0x000fd800078e0000 */
[----:B------:R-:W-:Y:S05]  /*65b0*/  @P0 BRA `(.L_x_164) ;  /* 0xffffffac00140947 */ /* 0x000fea000383ffff */
[----:B------:R-:W-:Y:S05]  /*65c0*/  EXIT ;  /* 0x000000000000794d */ /* 0x000fea0003800000 */
.L_x_7:
[----:B0-----:R-:W-:Y:S01]  /*65d0*/  ULDC.64 UR4, c[0x0][0x650] ;  /* 0x0001940000047ab9 */ /* 0x001fe20000000a00 */
        /* <DEDUP_REMOVED lines=25> */
.L_x_166:
[----:B------:R-:W0:Y:S01]  /*6770*/  LDC.64 R28, c[0x0][0x640] ;  /* 0x00019000ff1c7b82 */ /* 0x000e220000000a00 */
[-CC-:B------:R-:W-:Y:S01]  /*6780*/  SHF.R.U64 R22, R12, R6.reuse, R13.reuse ;  /* 0x000000060c167219 */ /* 0x180fe2000000120d */
[----:B------:R-:W-:Y:S01]  /*6790*/  IMAD.MOV.U32 R30, RZ, RZ, 0x1 ;  /* 0x00000001ff1e7424 */ /* 0x000fe200078e00ff */
[----:B------:R-:W-:Y:S02]  /*67a0*/  SHF.R.U32.HI R6, RZ, R6, R13 ;  /* 0x00000006ff067219 */ /* 0x000fe4000001160d */
        /* <DEDUP_REMOVED lines=8> */
[----:B------:R-:W-:Y:S01]  /*6830*/  IMAD.IADD R9, R9, 0x1, R11 ;  /* 0x0000000109097824 */ /* 0x000fe200078e020b */
[----:B0-----:R-:W-:-:S04]  /*6840*/  ISETP.NE.U32.AND P0, PT, R28, RZ, PT ;  /* 0x000000ff1c00720c */ /* 0x001fc80003f05070 */
[----:B------:R-:W-:Y:S02]  /*6850*/  ISETP.NE.AND.EX P0, PT, R29, RZ, PT, P0 ;  /* 0x000000ff1d00720c */ /* 0x000fe40003f05300 */
[----:B------:R-:W0:Y:S01]  /*6860*/  LDC R20, c[0x0][0x600] ;  /* 0x00018000ff147b82 */ /* 0x000e220000000800 */
[-CC-:B-1----:R-:W-:Y:S01]  /*6870*/  SHF.R.U64 R14, R8, R10.reuse, R9.reuse ;  /* 0x0000000a080e7219 */ /* 0x182fe20000001209 */
[----:B------:R-:W-:Y:S01]  /*6880*/  IMAD.MOV.U32 R8, RZ, RZ, -0x1 ;  /* 0xffffffffff087424 */ /* 0x000fe200078e00ff */
[----:B------:R-:W-:-:S05]  /*6890*/  SHF.R.U32.HI R9, RZ, R10, R9 ;  /* 0x0000000aff097219 */ /* 0x000fca0000011609 */
[----:B------:R-:W1:Y:S01]  /*68a0*/  LDC R24, c[0x0][0x648] ;  /* 0x00019200ff187b82 */ /* 0x000e620000000800 */
[-CC-:B--2---:R-:W-:Y:S02]  /*68b0*/  SHF.R.U64 R23, R14, R12.reuse, R9.reuse ;  /* 0x0000000c0e177219 */ /* 0x184fe40000001209 */
[----:B------:R-:W-:-:S05]  /*68c0*/  SHF.R.U32.HI R6, RZ, R12, R9 ;  /* 0x0000000cff067219 */ /* 0x000fca0000011609 */
[----:B------:R-:W2:Y:S01]  /*68d0*/  LDC R26, c[0x0][0x638] ;  /* 0x00018e00ff1a7b82 */ /* 0x000ea20000000800 */
[-C--:B---3--:R-:W-:Y:S02]  /*68e0*/  SHF.L.U32 R8, R8, R27.reuse, RZ ;  /* 0x0000001b08087219 */ /* 0x088fe400000006ff */
[-CC-:B------:R-:W-:Y:S02]  /*68f0*/  SHF.R.U64 R25, R23, R27.reuse, R6.reuse ;  /* 0x0000001b17197219 */ /* 0x180fe40000001206 */
[----:B------:R-:W-:Y:S02]  /*6900*/  LOP3.LUT R32, RZ, R8, RZ, 0x33, !PT ;  /* 0x00000008ff207212 */ /* 0x000fe400078e33ff */
[----:B------:R-:W-:Y:S01]  /*6910*/  SHF.R.U32.HI R9, RZ, R27, R6 ;  /* 0x0000001bff097219 */ /* 0x000fe20000011606 */
[----:B------:R-:W3:Y:S01]  /*6920*/  LDC R31, c[0x0][0x610] ;  /* 0x00018400ff1f7b82 */ /* 0x000ee20000000800 */
[----:B------:R-:W-:Y:S01]  /*6930*/  IMAD.MOV.U32 R8, RZ, RZ, R25 ;  /* 0x000000ffff087224 */ /* 0x000fe200078e0019 */
[----:B------:R-:W-:Y:S06]  /*6940*/  @!P0 BRA `(.L_x_167) ;  /* 0x0000000000288947 */ /* 0x000fec0003800000 */
        /* <DEDUP_REMOVED lines=10> */
.L_x_167:
[----:B------:R-:W-:Y:S01]  /*69f0*/  ISETP.NE.AND P0, PT, R2, 0x1, PT ;  /* 0x000000010200780c */ /* 0x000fe20003f05270 */
[----:B------:R-:W-:Y:S01]  /*6a00*/  IMAD.MOV.U32 R13, RZ, RZ, R22 ;  /* 0x000000ffff0d7224 */ /* 0x000fe200078e0016 */
[----:B-1----:R-:W-:Y:S01]  /*6a10*/  SHF.R.U64 R6, R8, R24, R9 ;  /* 0x0000001808067219 */ /* 0x002fe20000001209 */
[----:B0-----:R-:W-:Y:S01]  /*6a20*/  VIADD R9, R20, 0xffffffff ;  /* 0xffffffff14097836 */ /* 0x001fe20000000000 */
[----:B------:R-:W-:Y:S02]  /*6a30*/  SHF.L.U32 R30, R30, R27, RZ ;  /* 0x0000001b1e1e7219 */ /* 0x000fe400000006ff */
[----:B------:R-:W-:Y:S01]  /*6a40*/  LOP3.LUT R5, R23, R32, RZ, 0xc0, !PT ;  /* 0x0000002017057212 */ /* 0x000fe200078ec0ff */
[----:B------:R-:W-:-:S04]  /*6a50*/  IMAD.MOV R8, RZ, RZ, -R6 ;  /* 0x000000ffff087224 */ /* 0x000fc800078e0a06 */
[----:B------:R-:W-:Y:S01]  /*6a60*/  IMAD R6, R30, R6, R5 ;  /* 0x000000061e067224 */ /* 0x000fe200078e0205 */
[----:B------:R-:W-:Y:S01]  /*6a70*/  LOP3.LUT R5, R14, R9, RZ, 0xc0, !PT ;  /* 0x000000090e057212 */ /* 0x000fe200078ec0ff */
[----:B------:R-:W-:Y:S02]  /*6a80*/  @P0 IMAD R3, R7, R21, R4 ;  /* 0x0000001507030224 */ /* 0x000fe400078e0204 */
[----:B--2---:R-:W-:Y:S02]  /*6a90*/  IMAD R4, R8, R26, R25 ;  /* 0x0000001a08047224 */ /* 0x004fe400078e0219 */
[----:B---3--:R-:W-:Y:S02]  /*6aa0*/  IMAD R3, R6, R31, R3 ;  /* 0x0000001f06037224 */ /* 0x008fe400078e0203 */
[----:B------:R-:W-:Y:S02]  /*6ab0*/  IMAD R4, R4, R20, R5 ;  /* 0x0000001404047224 */ /* 0x000fe400078e0205 */
[----:B------:R-:W-:-:S03]  /*6ac0*/  IMAD.MOV.U32 R6, RZ, RZ, 0x1 ;  /* 0x00000001ff067424 */ /* 0x000fc600078e00ff */
[----:B------:R-:W-:Y:S02]  /*6ad0*/  SEL R20, R4, R3, !P0 ;  /* 0x0000000304147207 */ /* 0x000fe40004000000 */
[----:B------:R-:W-:-:S07]  /*6ae0*/  SEL R11, R3, R4, !P0 ;  /* 0x00000004030b7207 */ /* 0x000fce0004000000 */
.L_x_165:
[----:B------:R-:W-:-:S08]  /*6af0*/  NOP ;  /* 0x0000000000007918 */ /* 0x000fd00000000000 */
[----:B------:R-:W0:-:S00]  /*6b00*/  USETMAXREG.DEALLOC.CTAPOOL 0x28 ;  /* 0x00000028000079c8 */ /* 0x000e0000080e0500 */
[----:B0-----:R-:W-:-:S13]  /*6b10*/  ISETP.NE.AND P0, PT, R0, RZ, PT ;  /* 0x000000ff0000720c */ /* 0x001fda0003f05270 */
[----:B------:R-:W-:Y:S05]  /*6b20*/  @P0 EXIT ;  /* 0x000000000000094d */ /* 0x000fea0003800000 */
[----:B------:R-:W-:Y:S01]  /*6b30*/  LOP3.LUT P0, RZ, R6, 0xff, RZ, 0xc0, !PT ;  /* 0x000000ff06ff7812 */ /* 0x000fe2000780c0ff */
[----:B------:R-:W-:Y:S02]  /*6b40*/  IMAD.MOV.U32 R0, RZ, RZ, 0x1 ;  /* 0x00000001ff007424 */ /* 0x000fe400078e00ff */
[----:B------:R-:W-:-:S10]  /*6b50*/  IMAD.MOV.U32 R12, RZ, RZ, RZ ;  /* 0x000000ffff0c7224 */ /* 0x000fd400078e00ff */
[----:B------:R-:W-:Y:S05]  /*6b60*/  @!P0 BRA `(.L_x_168) ;  /* 0x0000000c007c8947 */ /* 0x000fea0003800000 */
[----:B------:R-:W0:Y:S01]  /*6b70*/  LDC R0, c[0x0][0x28c] ;  /* 0x0000a300ff007b82 */ /* 0x000e220000000800 */
[----:B------:R-:W-:Y:S01]  /*6b80*/  UMOV UR14, 0x1 ;  /* 0x00000001000e7882 */ /* 0x000fe20000000000 */
[----:B------:R-:W-:Y:S01]  /*6b90*/  ULDC UR9, c[0x0][0xc] ;  /* 0x0000030000097ab9 */ /* 0x000fe20000000800 */
[----:B------:R-:W-:Y:S01]  /*6ba0*/  ULDC UR12, c[0x0][0x10] ;  /* 0x00000400000c7ab9 */ /* 0x000fe20000000800 */
[----:B------:R-:W-:Y:S01]  /*6bb0*/  ULDC UR5, c[0x0][0x658] ;  /* 0x0001960000057ab9 */ /* 0x000fe20000000800 */
[----:B------:R-:W-:Y:S01]  /*6bc0*/  UMOV UR7, 0xffffffff ;  /* 0xffffffff00077882 */ /* 0x000fe20000000000 */
[----:B------:R-:W-:Y:S01]  /*6bd0*/  BSSY B0, `(.L_x_168) ;  /* 0x00000d8000007945 */ /* 0x000fe20003800000 */
[----:B------:R-:W-:Y:S01]  /*6be0*/  USHF.L.U32 UR7, UR7, UR5, URZ ;  /* 0x0000000507077299 */ /* 0x000fe2000800063f */
[----:B------:R-:W1:Y:S01]  /*6bf0*/  S2UR UR8, SR_CgaCtaId ;  /* 0x00000000000879c3 */ /* 0x000e620000008800 */
[----:B------:R-:W-:Y:S01]  /*6c00*/  USHF.L.U32 UR5, UR14, UR5, URZ ;  /* 0x000000050e057299 */ /* 0x000fe2000800063f */
[----:B------:R-:W-:Y:S01]  /*6c10*/  IMAD.MOV.U32 R10, RZ, RZ, 0x1 ;  /* 0x00000001ff0a7424 */ /* 0x000fe200078e00ff */
[----:B------:R-:W-:Y:S01]  /*6c20*/  LOP3.LUT R9, R19, 0x2, RZ, 0xfc, !PT ;  /* 0x0000000213097812 */ /* 0x000fe200078efcff */
[----:B------:R-:W-:Y:S01]  /*6c30*/  IMAD.MOV.U32 R12, RZ, RZ, RZ ;  /* 0x000000ffff0c7224 */ /* 0x000fe200078e00ff */
[----:B------:R-:W-:Y:S01]  /*6c40*/  ULDC UR4, c[0x0][0x600] ;  /* 0x0001800000047ab9 */ /* 0x000fe20000000800 */
[----:B------:R-:W-:Y:S01]  /*6c50*/  UMOV UR15, 0x5 ;  /* 0x00000005000f7882 */ /* 0x000fe20000000000 */
[----:B------:R-:W-:-:S02]  /*6c60*/  UIADD3 UR4, UR4, -0x1, URZ ;  /* 0xffffffff04047890 */ /* 0x000fc4000fffe03f */
[----:B------:R-:W-:Y:S01]  /*6c70*/  ULOP3.LUT UR7, URZ, UR7, URZ, 0x33, !UPT ;  /* 0x000000073f077292 */ /* 0x000fe2000f8e333f */
[----:B------:R-:W-:Y:S01]  /*6c80*/  ULDC.64 UR28, c[0x0][0x198] ;  /* 0x00006600001c7ab9 */ /* 0x000fe20000000a00 */
[----:B0-----:R-:W-:-:S05]  /*6c90*/  VIADD R0, R0, 0x1f ;  /* 0x0000001f00007836 */ /* 0x001fca0000000000 */
[----:B------:R-:W-:Y:S01]  /*6ca0*/  SHF.R.S32.HI R3, RZ, 0x1f, R0 ;  /* 0x0000001fff037819 */ /* 0x000fe20000011400 */
[----:B-1----:R-:W-:-:S03]  /*6cb0*/  ULOP3.LUT UR10, UR8, 0x1, URZ, 0xc0, !UPT ;  /* 0x00000001080a7892 */ /* 0x002fc6000f8ec03f */
[----:B------:R-:W-:Y:S01]  /*6cc0*/  LEA.HI R3, R3, R0, RZ, 0x5 ;  /* 0x0000000003037211 */ /* 0x000fe200078f28ff */
[----:B------:R-:W-:Y:S01]  /*6cd0*/  USHF.R.U32.HI UR27, URZ, 0x1, UR8 ;  /* 0x000000013f1b7899 */ /* 0x000fe20008011608 */
[----:B------:R-:W-:Y:S01]  /*6ce0*/  IMAD.MOV.U32 R0, RZ, RZ, 0x1 ;  /* 0x00000001ff007424 */ /* 0x000fe200078e00ff */
[----:B------:R-:W-:Y:S01]  /*6cf0*/  USHF.L.U32 UR6, UR8, 0x6, URZ ;  /* 0x0000000608067899 */ /* 0x000fe2000800063f */
[----:B------:R-:W-:Y:S01]  /*6d00*/  SHF.R.S32.HI R3, RZ, 0x5, R3 ;  /* 0x00000005ff037819 */ /* 0x000fe20000011403 */
[----:B------:R-:W-:Y:S02]  /*6d10*/  USHF.L.U32 UR30, UR8, 0xb, URZ ;  /* 0x0000000b081e7899 */ /* 0x000fe4000800063f */
[----:B------:R-:W-:Y:S02]  /*6d20*/  ULOP3.LUT UR8, UR8, 0xfffffffe, URZ, 0xc0, !UPT ;  /* 0xfffffffe08087892 */ /* 0x000fe4000f8ec03f */
[----:B------:R-:W-:Y:S01]  /*6d30*/  UISETP.GT.U32.AND UP0, UPT, UR10, 0xffff, UPT ;  /* 0x0000ffff0a00788c */ /* 0x000fe2000bf04070 */
[----:B------:R-:W-:Y:S01]  /*6d40*/  VIADD R8, R3, 0x1 ;  /* 0x0000000103087836 */ /* 0x000fe20000000000 */
[----:B------:R-:W-:-:S02]  /*6d50*/  USHF.L.U32 UR13, UR14, UR8, URZ ;  /* 0x000000080e0d7299 */ /* 0x000fc4000800063f */
[----:B------:R-:W-:Y:S02]  /*6d60*/  ULOP3.LUT UR11, UR8, 0x1, URZ, 0xfc, !UPT ;  /* 0x00000001080b7892 */ /* 0x000fe4000f8efc3f */
[----:B------:R-:W-:Y:S02]  /*6d70*/  UIMAD.WIDE.U32 UR8, UR9, UR12, URZ ;  /* 0x0000000c090872a5 */ /* 0x000fe4000f8e003f */
[----:B------:R-:W-:Y:S01]  /*6d80*/  USEL UR10, UR10, 0xffff, !UP0 ;  /* 0x0000ffff0a0a7887 */ /* 0x000fe2000c000000 */
[----:B------:R-:W-:Y:S01]  /*6d90*/  ULDC UR12, c[0x0][0x14] ;  /* 0x00000500000c7ab9 */ /* 0x000fe20000000800 */
[----:B------:R-:W-:Y:S02]  /*6da0*/  USHF.L.U32 UR11, UR14, UR11, URZ ;  /* 0x0000000b0e0b7299 */ /* 0x000fe4000800063f */
[----:B------:R-:W-:Y:S02]  /*6db0*/  UIMAD.WIDE.U32 UR24, UR8, UR12, URZ ;  /* 0x0000000c081872a5 */ /* 0x000fe4000f8e003f */
[----:B------:R-:W-:-:S02]  /*6dc0*/  UIMAD UR14, UR9, UR12, URZ ;  /* 0x0000000c090e72a4 */ /* 0x000fc4000f8e023f */
[----:B------:R-:W-:Y:S02]  /*6dd0*/  ULOP3.LUT UR10, UR10, 0xffff, URZ, 0xc0, !UPT ;  /* 0x0000ffff0a0a7892 */ /* 0x000fe4000f8ec03f */
[----:B------:R-:W-:Y:S02]  /*6de0*/  ULOP3.LUT UR6, UR6, 0x40, URZ, 0xc0, !UPT ;  /* 0x0000004006067892 */ /* 0x000fe4000f8ec03f */
[----:B------:R-:W-:Y:S02]  /*6df0*/  ULOP3.LUT UR13, UR13, UR11, URZ, 0xfc, !UPT ;  /* 0x0000000b0d0d7292 */ /* 0x000fe4000f8efc3f */
[----:B------:R-:W-:Y:S02]  /*6e00*/  UIADD3 UR14, UR25, UR14, URZ ;  /* 0x0000000e190e7290 */ /* 0x000fe4000fffe03f */
[----:B------:R-:W-:-:S12]  /*6e10*/  USHF.L.U32 UR15, UR15, UR10, URZ ;  /* 0x0000000a0f0f7299 */ /* 0x000fd8000800063f */
.L_x_179:
[----:B------:R-:W-:-:S03]  /*6e20*/  UMOV UR8, 0xffffffff ;  /* 0xffffffff00087882 */ /* 0x000fc60000000000 */
[----:B------:R-:W-:Y:S05]  /*6e30*/  BRA.DIV UR8, `(.L_x_169) ;  /* 0x0000000e08d47947 */ /* 0x000fea000b800000 */
[----:B------:R-:W-:-:S13]  /*6e40*/  ELECT P6, URZ, PT ;  /* 0x00000000003f782f */ /* 0x000fda00038c0000 */
.L_x_191:
[----:B------:R-:W0:Y:S01]  /*6e50*/  LDC R4, c[0x0][0x28c] ;  /* 0x0000a300ff047b82 */ /* 0x000e220000000800 */
[----:B------:R-:W-:Y:S01]  /*6e60*/  BSSY B1, `(.L_x_170) ;  /* 0x000003d000017945 */ /* 0x000fe20003800000 */
[----:B0-----:R-:W-:-:S13]  /*6e70*/  ISETP.LT.OR P6, PT, R4, 0x1, !P6 ;  /* 0x000000010400780c */ /* 0x001fda00077c1670 */
[----:B------:R-:W-:Y:S05]  /*6e80*/  @P6 BRA `(.L_x_171) ;  /* 0x0000000000e86947 */ /* 0x000fea0003800000 */
[----:B------:R-:W-:Y:S01]  /*6e90*/  LEA R11, R11, UR27, 0x1 ;  /* 0x0000001b0b0b7c11 */ /* 0x000fe2000f8e08ff */
[----:B------:R-:W-:Y:S01]  /*6ea0*/  IMAD.MOV.U32 R22, RZ, RZ, RZ ;  /* 0x000000ffff167224 */ /* 0x000fe200078e00ff */
[----:B------:R-:W-:Y:S01]  /*6eb0*/  LEA R20, R20, UR6, 0x7 ;  /* 0x0000000614147c11 */ /* 0x000fe2000f8e38ff */
[----:B------:R-:W-:Y:S02]  /*6ec0*/  IMAD.MOV.U32 R4, RZ, RZ, R8 ;  /* 0x000000ffff047224 */ /* 0x000fe400078e0008 */
[----:B------:R-:W-:Y:S02]  /*6ed0*/  IMAD.MOV.U32 R5, RZ, RZ, R0 ;  /* 0x000000ffff057224 */ /* 0x000fe400078e0000 */
[----:B------:R-:W-:Y:S02]  /*6ee0*/  IMAD.MOV.U32 R6, RZ, RZ, R12 ;  /* 0x000000ffff067224 */ /* 0x000fe400078e000c */
[----:B------:R-:W-:-:S07]  /*6ef0*/  IMAD.SHL.U32 R15, R11, 0x40, RZ ;  /* 0x000000400b0f7824 */ /* 0x000fce00078e00ff */
.L_x_174:
[----:B------:R-:W0:Y:S01]  /*6f00*/  S2R R14, SR_CgaCtaId ;  /* 0x00000000000e7919 */ /* 0x000e220000008800 */
[----:B------:R-:W-:Y:S02]  /*6f10*/  MOV R7, 0x400 ;  /* 0x0000040000077802 */ /* 0x000fe40000000f00 */
[----:B------:R-:W-:-:S13]  /*6f20*/  LOP3.LUT P1, RZ, R18, 0x7f, RZ, 0xc0, !PT ;  /* 0x0000007f12ff7812 */ /* 0x000fda000782c0ff */
[----:B------:R-:W1:Y:S01]  /*6f30*/  @!P1 LDC R11, c[0x0][0x500] ;  /* 0x00014000ff0b9b82 */ /* 0x000e620000000800 */
[----:B0-----:R-:W-:Y:S02]  /*6f40*/  LEA R21, R14, R7, 0x18 ;  /* 0x000000070e157211 */ /* 0x001fe400078ec0ff */
[----:B------:R-:W-:-:S03]  /*6f50*/  SHF.L.U32 R7, R5, 0x1f, RZ ;  /* 0x0000001f05077819 */ /* 0x000fc600000006ff */
[----:B------:R-:W-:-:S04]  /*6f60*/  IMAD R14, R6, 0x8, R21 ;  /* 0x00000008060e7824 */ /* 0x000fc800078e0215 */
[----:B------:R-:W0:Y:S02]  /*6f70*/  SYNCS.PHASECHK.TRANS64.TRYWAIT P0, [R14+URZ+0x28], R7 ;  /* 0x000028070e0075a7 */ /* 0x000e24000800017f */
[----:B01----:R-:W-:Y:S05]  /*6f80*/  @!P0 BRA `(.L_x_172) ;  /* 0x0000000c00a08947 */ /* 0x003fea0003800000 */
.L_x_192:
[----:B0-----:R-:W-:Y:S01]  /*6f90*/  PRMT R7, R9, 0x9910, RZ ;  /* 0x0000991009077816 */ /* 0x001fe200000000ff */
[----:B------:R0:W-:Y:S03]  /*6fa0*/  @!P1 SYNCS.ARRIVE.TRANS64 RZ, [R14+URZ], R11 ;  /* 0x0000000b0eff99a7 */ /* 0x0001e6000800003f */
[----:B------:R-:W-:-:S13]  /*6fb0*/  ISETP.NE.AND P0, PT, R7, 0x2, PT ;  /* 0x000000020700780c */ /* 0x000fda0003f05270 */
[----:B0-----:R-:W-:Y:S05]  /*6fc0*/  @P0 BRA `(.L_x_173) ;  /* 0x0000000000040947 */ /* 0x001fea0003800000 */
[----:B------:R-:W-:Y:S01]  /*6fd0*/  BPT.TRAP 0x1 ;  /* 0x000000040000795c */ /* 0x000fe20000300000 */
.L_x_173:
[----:B------:R-:W-:Y:S01]  /*6fe0*/  R2UR UR8, R6 ;  /* 0x00000000060872ca */ /* 0x000fe200000e0000 */
[----:B------:R-:W-:Y:S01]  /*6ff0*/  VIADD R4, R4, 0xffffffff ;  /* 0xffffffff04047836 */ /* 0x000fe20000000000 */
[----:B------:R-:W-:Y:S01]  /*7000*/  R2UR UR17, R21 ;  /* 0x00000000151172ca */ /* 0x000fe200000e0000 */
[----:B------:R-:W-:Y:S01]  /*7010*/  UIADD3 UR16, UP0, UR28, 0xf0, URZ ;  /* 0x000000f01c107890 */ /* 0x000fe2000ff1e03f */
[----:B------:R-:W-:Y:S01]  /*7020*/  R2UR UR23, R15 ;  /* 0x000000000f1772ca */ /* 0x000fe200000e0000 */
[----:B------:R-:W-:Y:S01]  /*7030*/  UIADD3 UR32, UP1, UR28, 0x1f0, URZ ;  /* 0x000001f01c207890 */ /* 0x000fe2000ff3e03f */
[----:B------:R-:W-:Y:S01]  /*7040*/  R2UR UR9, R14 ;  /* 0x000000000e0972ca */ /* 0x000fe200000e0000 */
[----:B------:R-:W-:Y:S01]  /*7050*/  UPRMT UR20, URZ, 0x5410, UR15 ;  /* 0x000054103f147896 */ /* 0x000fe2000800000f */
[----:B------:R-:W-:Y:S01]  /*7060*/  R2UR UR10, R22 ;  /* 0x00000000160a72ca */ /* 0x000fe200000e0000 */
[----:B------:R-:W-:Y:S01]  /*7070*/  VIADD R6, R6, 0x1 ;  /* 0x0000000106067836 */ /* 0x000fe20000000000 */
[----:B------:R-:W-:Y:S01]  /*7080*/  R2UR UR12, R13 ;  /* 0x000000000d0c72ca */ /* 0x000fe200000e0000 */
[----:B------:R-:W-:Y:S01]  /*7090*/  UPRMT UR31, URZ, 0x5410, UR13 ;  /* 0x000054103f1f7896 */ /* 0x000fe2000800000d */
[----:B------:R-:W-:Y:S01]  /*70a0*/  R2UR UR26, R20 ;  /* 0x00000000141a72ca */ /* 0x000fe200000e0000 */
[----:B------:R-:W-:Y:S01]  /*70b0*/  USHF.L.U32 UR8, UR8, 0xc, URZ ;  /* 0x0000000c08087899 */ /* 0x000fe2000800063f */
[----:B------:R-:W-:Y:S01]  /*70c0*/  ISETP.GT.AND P1, PT, R4, 0x1, PT ;  /* 0x000000010400780c */ /* 0x000fe20003f24270 */
[----:B------:R-:W-:Y:S01]  /*70d0*/  UIADD3.X UR33, URZ, UR29, URZ, UP1, !UPT ;  /* 0x0000001d3f217290 */ /* 0x000fe20008ffe43f */
[----:B------:R-:W-:Y:S01]  /*70e0*/  ISETP.NE.AND P0, PT, R6, 0x5, PT ;  /* 0x000000050600780c */ /* 0x000fe20003f05270 */
[----:B------:R-:W-:Y:S01]  /*70f0*/  ULEA UR11, UR27, UR8, 0xb ;  /* 0x000000081b0b7291 */ /* 0x000fe2000f8e583f */
[----:B------:R-:W-:Y:S01]  /*7100*/  VIADD R22, R22, 0x20 ;  /* 0x0000002016167836 */ /* 0x000fe20000000000 */
[----:B------:R-:W-:Y:S01]  /*7110*/  ULOP3.LUT UR8, UR8, 0x800, UR30, 0xf8, !UPT ;  /* 0x0000080008087892 */ /* 0x000fe2000f8ef81e */
[----:B------:R-:W-:Y:S01]  /*7120*/  SEL R14, RZ, 0x1, P0 ;  /* 0x00000001ff0e7807 */ /* 0x000fe20000000000 */
[----:B------:R-:W-:Y:S01]  /*7130*/  ULEA UR11, UR11, UR17, 0x1 ;  /* 0x000000110b0b7291 */ /* 0x000fe2000f8e083f */
[----:B------:R-:W-:Y:S01]  /*7140*/  SEL R6, R6, RZ, P0 ;  /* 0x000000ff06067207 */ /* 0x000fe20000000000 */
[----:B------:R-:W-:Y:S01]  /*7150*/  ULEA UR8, UR8, UR17, 0x1 ;  /* 0x0000001108087291 */ /* 0x000fe2000f8e083f */
[----:B------:R-:W-:Y:S01]  /*7160*/  LOP3.LUT R5, R5, R14, RZ, 0x3c, !PT ;  /* 0x0000000e05057212 */ /* 0x000fe200078e3cff */
[----:B------:R-:W-:-:S02]  /*7170*/  UIADD3 UR21, UR11, 0x100, URZ ;  /* 0x000001000b157890 */ /* 0x000fc4000fffe03f */
[----:B------:R-:W-:Y:S02]  /*7180*/  UIADD3.X UR17, URZ, UR29, URZ, UP0, !UPT ;  /* 0x0000001d3f117290 */ /* 0x000fe400087fe43f */
[----:B------:R-:W-:Y:S01]  /*7190*/  UIADD3 UR22, UR8, 0xa100, URZ ;  /* 0x0000a10008167890 */ /* 0x000fe2000fffe03f */
[----:B------:R-:W-:Y:S01]  /*71a0*/  UMOV UR18, 0x0 ;  /* 0x0000000000127882 */ /* 0x000fe20000000000 */
[----:B------:R-:W-:Y:S01]  /*71b0*/  UMOV UR19, 0x10000000 ;  /* 0x1000000000137882 */ /* 0x000fe20000000000 */
[----:B------:R-:W-:Y:S01]  /*71c0*/  UMOV UR11, UR23 ;  /* 0x00000017000b7c82 */ /* 0x000fe20008000000 */
[----:B------:R-:W-:-:S03]  /*71d0*/  UMOV UR8, UR21 ;  /* 0x0000001500087c82 */ /* 0x000fc60008000000 */
[----:B------:R0:W-:Y:S02]  /*71e0*/  UTMALDG.3D.MULTICAST [UR8], [UR16], UR20, desc[UR18] ;  /* 0x00001208100073b4 */ /* 0x0001e40008011814 */
[----:B0-----:R-:W-:Y:S01]  /*71f0*/  UMOV UR8, UR22 ;  /* 0x0000001600087c82 */ /* 0x001fe20008000000 */
[----:B------:R-:W-:Y:S02]  /*7200*/  UMOV UR11, UR26 ;  /* 0x0000001a000b7c82 */ /* 0x000fe40008000000 */
[----:B------:R0:W-:Y:S02]  /*7210*/  UTMALDG.3D.MULTICAST [UR8], [UR32], UR31, desc[UR18] ;  /* 0x00001208200073b4 */ /* 0x0001e4000801181f */
[----:B0-----:R-:W-:Y:S05]  /*7220*/  @P1 BRA `(.L_x_174) ;  /* 0xfffffffc00341947 */ /* 0x001fea000383ffff */
.L_x_171:
[----:B------:R-:W-:Y:S05]  /*7230*/  BSYNC B1 ;  /* 0x0000000000017941 */ /* 0x000fea0003800000 */
.L_x_170:
[----:B------:R-:W-:Y:S01]  /*7240*/  LOP3.LUT P1, RZ, R10, 0xff, RZ, 0xc0, !PT ;  /* 0x000000ff0aff7812 */ /* 0x000fe2000782c0ff */
[C---:B------:R-:W-:Y:S01]  /*7250*/  IMAD.IADD R12, R3.reuse, 0x1, R12 ;  /* 0x00000001030c7824 */ /* 0x040fe200078e020c */
[----:B------:R-:W-:Y:S01]  /*7260*/  ULDC.64 UR8, c[0x0][0x650] ;  /* 0x0001940000087ab9 */ /* 0x000fe20000000a00 */
[C---:B------:R-:W-:Y:S01]  /*7270*/  ISETP.GE.U32.AND P2, PT, R3.reuse, 0x5, PT ;  /* 0x000000050300780c */ /* 0x040fe20003f46070 */
[----:B------:R-:W-:Y:S01]  /*7280*/  BSSY B1, `(.L_x_175) ;  /* 0x000006a000017945 */ /* 0x000fe20003800000 */
[----:B------:R-:W-:Y:S01]  /*7290*/  IMAD.MOV.U32 R11, RZ, RZ, -0x1 ;  /* 0xffffffffff0b7424 */ /* 0x000fe200078e00ff */
[----:B------:R-:W-:Y:S01]  /*72a0*/  ISETP.GT.U32.AND P0, PT, R12, 0x4, PT ;  /* 0x000000040c00780c */ /* 0x000fe20003f04070 */
[----:B------:R-:W-:Y:S01]  /*72b0*/  IMAD.MOV.U32 R20, RZ, RZ, -0x1 ;  /* 0xffffffffff147424 */ /* 0x000fe200078e00ff */
[----:B------:R-:W-:Y:S01]  /*72c0*/  PRMT R10, RZ, 0x7610, R10 ;  /* 0x00007610ff0a7816 */ /* 0x000fe2000000000a */
[----:B------:R-:W-:Y:S01]  /*72d0*/  IMAD.MOV.U32 R13, RZ, RZ, -0x1 ;  /* 0xffffffffff0d7424 */ /* 0x000fe200078e00ff */
[----:B------:R-:W-:-:S03]  /*72e0*/  ISETP.LT.U32.AND P0, PT, R3, 0x5, P0 ;  /* 0x000000050300780c */ /* 0x000fc60000701070 */
[----:B------:R-:W0:Y:S01]  /*72f0*/  @P1 S2R R5, SR_CgaCtaId ;  /* 0x0000000000051919 */ /* 0x000e220000008800 */
[----:B------:R-:W-:-:S04]  /*7300*/  @P1 MOV R4, 0x400 ;  /* 0x0000040000041802 */ /* 0x000fc80000000f00 */
[----:B0-----:R-:W-:Y:S01]  /*7310*/  @P1 LEA R6, R5, R4, 0x18 ;  /* 0x0000000405061211 */ /* 0x001fe200078ec0ff */
[----:B------:R-:W-:-:S03]  /*7320*/  IMAD.WIDE.U32 R4, R12, -0x33333333, RZ ;  /* 0xcccccccd0c047825 */ /* 0x000fc600078e00ff */
[----:B------:R0:W-:Y:S01]  /*7330*/  @P1 SYNCS.ARRIVE.TRANS64.A1T0 RZ, [R6+URZ+0x68], RZ ;  /* 0x000068ff06ff19a7 */ /* 0x0001e2000810003f */
[----:B------:R-:W-:Y:S02]  /*7340*/  IADD3 R16, P1, R16, UR24, RZ ;  /* 0x0000001810107c10 */ /* 0x000fe4000ff3e0ff */
[----:B------:R-:W-:Y:S02]  /*7350*/  SHF.R.U32.HI R7, RZ, 0x2, R5 ;  /* 0x00000002ff077819 */ /* 0x000fe40000011605 */
[----:B------:R-:W-:Y:S02]  /*7360*/  SEL R5, RZ, 0x1, !P0 ;  /* 0x00000001ff057807 */ /* 0x000fe40004000000 */
[----:B------:R-:W-:Y:S01]  /*7370*/  IADD3.X R17, R17, UR14, RZ, P1, !PT ;  /* 0x0000000e11117c10 */ /* 0x000fe20008ffe4ff */
[----:B------:R-:W-:Y:S01]  /*7380*/  IMAD R12, R7, -0x5, R12 ;  /* 0xfffffffb070c7824 */ /* 0x000fe200078e020c */
[----:B------:R-:W-:Y:S02]  /*7390*/  ISETP.GE.U32.AND P0, PT, R16, UR8, PT ;  /* 0x0000000810007c0c */ /* 0x000fe4000bf06070 */
[----:B------:R-:W-:-:S02]  /*73a0*/  LOP3.LUT R0, R0, R5, RZ, 0x3c, !PT ;  /* 0x0000000500007212 */ /* 0x000fc400078e3cff */
[----:B------:R-:W-:Y:S02]  /*73b0*/  ISETP.GE.U32.AND.EX P0, PT, R17, UR9, PT, P0 ;  /* 0x0000000911007c0c */ /* 0x000fe4000bf06100 */
[----:B------:R-:W-:Y:S02]  /*73c0*/  @P2 LOP3.LUT R0, R0, 0x1, R7, 0x78, !PT ;  /* 0x0000000100002812 */ /* 0x000fe400078e7807 */
[----:B------:R-:W-:-:S09]  /*73d0*/  PRMT R4, RZ, 0x7610, R4 ;  /* 0x00007610ff047816 */ /* 0x000fd20000000004 */
[----:B0-----:R-:W-:Y:S05]  /*73e0*/  @P0 BRA `(.L_x_176) ;  /* 0x00000004004c0947 */ /* 0x001fea0003800000 */
[----:B------:R-:W0:Y:S01]  /*73f0*/  S2R R14, SR_CTAID.X ;  /* 0x00000000000e7919 */ /* 0x000e220000002500 */
[----:B------:R-:W-:Y:S01]  /*7400*/  ULDC.64 UR8, c[0x0][0x628] ;  /* 0x00018a0000087ab9 */ /* 0x000fe20000000a00 */
[----:B------:R-:W1:Y:S01]  /*7410*/  LDC R15, c[0x0][0x144] ;  /* 0x00005100ff0f7b82 */ /* 0x000e620000000800 */
[----:B------:R-:W-:Y:S01]  /*7420*/  ISETP.NE.U32.AND P0, PT, RZ, UR8, PT ;  /* 0x00000008ff007c0c */ /* 0x000fe2000bf05070 */
[----:B------:R-:W2:Y:S01]  /*7430*/  S2R R11, SR_CTAID.Y ;  /* 0x00000000000b7919 */ /* 0x000ea20000002600 */
[----:B------:R-:W-:Y:S01]  /*7440*/  ULDC UR10, c[0x0][0x150] ;  /* 0x00005400000a7ab9 */ /* 0x000fe20000000800 */
[----:B------:R-:W-:Y:S01]  /*7450*/  ULDC UR11, c[0x0][0x630] ;  /* 0x00018c00000b7ab9 */ /* 0x000fe20000000800 */
[----:B------:R-:W-:Y:S01]  /*7460*/  ISETP.NE.AND.EX P0, PT, RZ, UR9, PT, P0 ;  /* 0x00000009ff007c0c */ /* 0x000fe2000bf05300 */
[----:B------:R-:W-:Y:S01]  /*7470*/  IMAD.MOV.U32 R4, RZ, RZ, R16 ;  /* 0x000000ffff047224 */ /* 0x000fe200078e0010 */
[----:B0-----:R-:W-:-:S05]  /*7480*/  I2FP.F32.U32 R5, R14 ;  /* 0x0000000e00057245 */ /* 0x001fca0000201000 */
[----:B------:R-:W-:Y:S01]  /*7490*/  FMUL R20, R5, UR10 ;  /* 0x0000000a05147c20 */ /* 0x000fe20008400000 */
[----:B------:R-:W-:-:S05]  /*74a0*/  IMAD.MOV.U32 R5, RZ, RZ, R17 ;  /* 0x000000ffff057224 */ /* 0x000fca00078e0011 */
[----:B--2---:R-:W-:Y:S05]  /*74b0*/  @!P0 BRA `(.L_x_177) ;  /* 0x0000000000288947 */ /* 0x004fea0003800000 */
[----:B------:R-:W-:Y:S02]  /*74c0*/  ULDC UR10, c[0x0][0x634] ;  /* 0x00018d00000a7ab9 */ /* 0x000fe40000000800 */
[----:B------:R-:W-:-:S05]  /*74d0*/  IADD3 R5, P0, R16, UR10, RZ ;  /* 0x0000000a10057c10 */ /* 0x000fca000ff1e0ff */
[----:B------:R-:W-:-:S04]  /*74e0*/  IMAD.X R13, RZ, RZ, R17, P0 ;  /* 0x000000ffff0d7224 */ /* 0x000fc800000e0611 */
[----:B------:R-:W-:-:S04]  /*74f0*/  IMAD.WIDE.U32 R6, R13, UR8, RZ ;  /* 0x000000080d067c25 */ /* 0x000fc8000f8e00ff */
[----:B------:R-:W-:-:S04]  /*7500*/  IMAD.WIDE.U32 R6, P0, R5, UR9, R6 ;  /* 0x0000000905067c25 */ /* 0x000fc8000f800006 */
[----:B------:R-:W-:-:S04]  /*7510*/  IMAD.WIDE.U32 R4, R5, UR8, RZ ;  /* 0x0000000805047c25 */ /* 0x000fc8000f8e00ff */
[----:B------:R-:W-:Y:S01]  /*7520*/  IMAD.MOV.U32 R4, RZ, RZ, R7 ;  /* 0x000000ffff047224 */ /* 0x000fe200078e0007 */
[----:B------:R-:W-:Y:S01]  /*7530*/  IADD3 RZ, P1, R5, R6, RZ ;  /* 0x0000000605ff7210 */ /* 0x000fe20007f3e0ff */
[----:B------:R-:W-:-:S04]  /*7540*/  IMAD.X R5, RZ, RZ, RZ, P0 ;  /* 0x000000ffff057224 */ /* 0x000fc800000e06ff */
[----:B------:R-:W-:-:S08]  /*7550*/  IMAD.WIDE.U32.X R4, R13, UR9, R4, P1 ;  /* 0x000000090d047c25 */ /* 0x000fd000088e0404 */
.L_x_177:
[--C-:B------:R-:W-:Y:S01]  /*7560*/  SHF.R.U64 R13, R4, UR11, R5.reuse ;  /* 0x0000000b040d7c19 */ /* 0x100fe20008001205 */
[----:B------:R-:W0:Y:S01]  /*7570*/  F2I.U32.TRUNC.NTZ R20, R20 ;  /* 0x0000001400147305 */ /* 0x000e22000020f000 */
[----:B------:R-:W-:Y:S01]  /*7580*/  SHF.R.U32.HI R4, RZ, UR11, R5 ;  /* 0x0000000bff047c19 */ /* 0x000fe20008011605 */
[----:B------:R-:W-:Y:S01]  /*7590*/  ULDC.64 UR8, c[0x0][0x620] ;  /* 0x0001880000087ab9 */ /* 0x000fe20000000a00 */
[----:B------:R-:W-:Y:S01]  /*75a0*/  IADD3 R7, P0, RZ, -R13, RZ ;  /* 0x8000000dff077210 */ /* 0x000fe20007f1e0ff */
[----:B------:R-:W-:Y:S01]  /*75b0*/  ULDC.64 UR10, c[0x0][0x640] ;  /* 0x00019000000a7ab9 */ /* 0x000fe20000000a00 */
[----:B------:R-:W2:Y:S03]  /*75c0*/  LDC R22, c[0x0][0x148] ;  /* 0x00005200ff167b82 */ /* 0x000ea60000000800 */
[----:B------:R-:W-:Y:S01]  /*75d0*/  IMAD.X R4, RZ, RZ, ~R4, P0 ;  /* 0x000000ffff047224 */ /* 0x000fe200000e0e04 */
[----:B------:R-:W-:-:S03]  /*75e0*/  ISETP.NE.U32.AND P0, PT, RZ, UR10, PT ;  /* 0x0000000aff007c0c */ /* 0x000fc6000bf05070 */
[----:B------:R-:W-:Y:S01]  /*75f0*/  IMAD R6, R4, UR8, RZ ;  /* 0x0000000804067c24 */ /* 0x000fe2000f8e02ff */
[----:B------:R-:W-:Y:S01]  /*7600*/  ISETP.NE.AND.EX P0, PT, RZ, UR11, PT, P0 ;  /* 0x0000000bff007c0c */ /* 0x000fe2000bf05300 */
[----:B------:R-:W-:Y:S01]  /*7610*/  IMAD.WIDE.U32 R4, R7, UR8, R16 ;  /* 0x0000000807047c25 */ /* 0x000fe2000f8e0010 */
[----:B------:R-:W-:-:S03]  /*7620*/  ULDC UR8, c[0x0][0x618] ;  /* 0x0001860000087ab9 */ /* 0x000fc60000000800 */
[----:B------:R-:W-:Y:S01]  /*7630*/  IMAD R7, R7, UR9, R6 ;  /* 0x0000000907077c24 */ /* 0x000fe2000f8e0206 */
[----:B------:R-:W-:Y:S01]  /*7640*/  ULDC UR9, c[0x0][0x154] ;  /* 0x0000550000097ab9 */ /* 0x000fe20000000800 */
[----:B0-----:R-:W-:Y:S02]  /*7650*/  IMAD.MOV R6, RZ, RZ, -R20 ;  /* 0x000000ffff067224 */ /* 0x001fe400078e0a14 */
[----:B------:R-:W-:Y:S02]  /*7660*/  IMAD.IADD R5, R5, 0x1, R7 ;  /* 0x0000000105057824 */ /* 0x000fe400078e0207 */
[----:B-1----:R-:W-:Y:S01]  /*7670*/  IMAD R14, R15, R6, R14 ;  /* 0x000000060f0e7224 */ /* 0x002fe200078e020e */
[----:B------:R-:W-:Y:S02]  /*7680*/  I2FP.F32.U32 R6, R11 ;  /* 0x0000000b00067245 */ /* 0x000fe40000201000 */
[--C-:B------:R-:W-:Y:S02]  /*7690*/  SHF.R.U64 R15, R4, UR8, R5.reuse ;  /* 0x00000008040f7c19 */ /* 0x100fe40008001205 */
[----:B------:R-:W-:Y:S01]  /*76a0*/  SHF.R.U32.HI R4, RZ, UR8, R5 ;  /* 0x00000008ff047c19 */ /* 0x000fe20008011605 */
[----:B------:R-:W-:Y:S01]  /*76b0*/  FMUL R6, R6, UR9 ;  /* 0x0000000906067c20 */ /* 0x000fe20008400000 */
[----:B------:R-:W-:-:S02]  /*76c0*/  ULDC UR8, c[0x0][0x608] ;  /* 0x0001820000087ab9 */ /* 0x000fc40000000800 */
[--C-:B------:R-:W-:Y:S01]  /*76d0*/  SHF.R.U64 R21, R15, UR8, R4.reuse ;  /* 0x000000080f157c19 */ /* 0x100fe20008001204 */
[----:B------:R0:W1:Y:S01]  /*76e0*/  F2I.U32.TRUNC.NTZ R24, R6 ;  /* 0x0000000600187305 */ /* 0x000062000020f000 */
[----:B------:R-:W-:Y:S01]  /*76f0*/  SHF.R.U32.HI R4, RZ, UR8, R4 ;  /* 0x00000008ff047c19 */ /* 0x000fe20008011604 */
[----:B------:R-:W-:-:S03]  /*7700*/  ULDC UR8, c[0x0][0x658] ;  /* 0x0001960000087ab9 */ /* 0x000fc60000000800 */
[--C-:B------:R-:W-:Y:S02]  /*7710*/  SHF.R.U64 R20, R21, UR8, R4.reuse ;  /* 0x0000000815147c19 */ /* 0x100fe40008001204 */
[----:B------:R-:W-:-:S03]  /*7720*/  SHF.R.U32.HI R23, RZ, UR8, R4 ;  /* 0x00000008ff177c19 */ /* 0x000fc60008011604 */
[----:B------:R-:W-:Y:S02]  /*7730*/  IMAD.MOV.U32 R4, RZ, RZ, R20 ;  /* 0x000000ffff047224 */ /* 0x000fe400078e0014 */
[----:B------:R-:W-:Y:S01]  /*7740*/  IMAD.MOV.U32 R5, RZ, RZ, R23 ;  /* 0x000000ffff057224 */ /* 0x000fe200078e0017 */
[----:B0-----:R-:W-:Y:S06]  /*7750*/  @!P0 BRA `(.L_x_178) ;  /* 0x0000000000288947 */ /* 0x001fec0003800000 */
        /* <DEDUP_REMOVED lines=10> */
.L_x_178:
[----:B------:R-:W-:Y:S01]  /*7800*/  ISETP.NE.AND P0, PT, R2, 0x1, PT ;  /* 0x000000010200780c */ /* 0x000fe20003f05270 */
[----:B------:R-:W-:Y:S01]  /*7810*/  ULDC UR8, c[0x0][0x648] ;  /* 0x0001920000087ab9 */ /* 0x000fe20000000800 */
[----:B-1----:R-:W-:Y:S01]  /*7820*/  IMAD.MOV R24, RZ, RZ, -R24 ;  /* 0x000000ffff187224 */ /* 0x002fe200078e0a18 */
[----:B------:R-:W-:Y:S01]  /*7830*/  SHF.R.U64 R4, R4, UR8, R5 ;  /* 0x0000000804047c19 */ /* 0x000fe20008001205 */
[----:B------:R-:W-:Y:S01]  /*7840*/  ULDC UR8, c[0x0][0x638] ;  /* 0x00018e0000087ab9 */ /* 0x000fe20000000800 */
[----:B------:R-:W-:Y:S01]  /*7850*/  LOP3.LUT R21, R21, UR7, RZ, 0xc0, !PT ;  /* 0x0000000715157c12 */ /* 0x000fe2000f8ec0ff */
[----:B------:R-:W-:Y:S02]  /*7860*/  ULDC UR9, c[0x0][0x610] ;  /* 0x0001840000097ab9 */ /* 0x000fe40000000800 */
[----:B------:R-:W-:Y:S02]  /*7870*/  IMAD.MOV R5, RZ, RZ, -R4 ;  /* 0x000000ffff057224 */ /* 0x000fe400078e0a04 */
[----:B------:R-:W-:-:S02]  /*7880*/  IMAD R21, R4, UR5, R21 ;  /* 0x0000000504157c24 */ /* 0x000fc4000f8e0215 */
[----:B------:R-:W-:Y:S01]  /*7890*/  IMAD R20, R5, UR8, R20 ;  /* 0x0000000805147c24 */ /* 0x000fe2000f8e0214 */
[----:B------:R-:W-:Y:S01]  /*78a0*/  ULDC UR8, c[0x0][0x600] ;  /* 0x0001800000087ab9 */ /* 0x000fe20000000800 */
[----:B--2---:R-:W-:Y:S01]  /*78b0*/  @P0 IMAD R14, R22, R24, R11 ;  /* 0x00000018160e0224 */ /* 0x004fe200078e020b */
[----:B------:R-:W-:Y:S01]  /*78c0*/  LOP3.LUT R11, R15, UR4, RZ, 0xc0, !PT ;  /* 0x000000040f0b7c12 */ /* 0x000fe2000f8ec0ff */
[----:B------:R-:W-:Y:S02]  /*78d0*/  IMAD.MOV.U32 R4, RZ, RZ, 0x1 ;  /* 0x00000001ff047424 */ /* 0x000fe400078e00ff */
[----:B------:R-:W-:Y:S02]  /*78e0*/  IMAD R14, R21, UR9, R14 ;  /* 0x00000009150e7c24 */ /* 0x000fe4000f8e020e */
[----:B------:R-:W-:-:S05]  /*78f0*/  IMAD R11, R20, UR8, R11 ;  /* 0x00000008140b7c24 */ /* 0x000fca000f8e020b */
[----:B------:R-:W-:Y:S02]  /*7900*/  SEL R20, R11, R14, !P0 ;  /* 0x0000000e0b147207 */ /* 0x000fe40004000000 */
[----:B------:R-:W-:-:S07]  /*7910*/  SEL R11, R14, R11, !P0 ;  /* 0x0000000b0e0b7207 */ /* 0x000fce0004000000 */
.L_x_176:
[----:B------:R-:W-:Y:S05]  /*7920*/  BSYNC B1 ;  /* 0x0000000000017941 */ /* 0x000fea0003800000 */
.L_x_175:
[----:B------:R-:W-:-:S13]  /*7930*/  LOP3.LUT P0, RZ, R4, 0xff, RZ, 0xc0, !PT ;  /* 0x000000ff04ff7812 */ /* 0x000fda000780c0ff */
[----:B------:R-:W-:Y:S05]  /*7940*/  @P0 BRA `(.L_x_179) ;  /* 0xfffffff400340947 */ /* 0x000fea000383ffff */
[----:B------:R-:W-:Y:S05]  /*7950*/  BSYNC B0 ;  /* 0x0000000000007941 */ /* 0x000fea0003800000 */
.L_x_168:
[----:B------:R-:W-:-:S03]  /*7960*/  UMOV UR8, 0xffffffff ;  /* 0xffffffff00087882 */ /* 0x000fc60000000000 */
[----:B------:R-:W-:Y:S05]  /*7970*/  BRA.DIV UR8, `(.L_x_180) ;  /* 0x0000000608387947 */ /* 0x000fea000b800000 */
[----:B------:R-:W-:-:S13]  /*7980*/  ELECT P6, URZ, PT ;  /* 0x00000000003f782f */ /* 0x000fda00038c0000 */
.L_x_195:
[----:B------:R-:W-:Y:S04]  /*7990*/  BSSY B0, `(.L_x_181) ;  /* 0x0000034000007945 */ /* 0x000fe80003800000 */
[----:B------:R-:W-:Y:S05]  /*79a0*/  @!P6 BRA `(.L_x_182) ;  /* 0x0000000000c8e947 */ /* 0x000fea0003800000 */
[----:B------:R-:W-:-:S04]  /*79b0*/  LOP3.LUT R19, R19, 0x2, RZ, 0xfc, !PT ;  /* 0x0000000213137812 */ /* 0x000fc800078efcff */
[----:B------:R-:W-:-:S13]  /*79c0*/  ISETP.NE.AND P0, PT, R19, 0x3, PT ;  /* 0x000000031300780c */ /* 0x000fda0003f05270 */
[----:B------:R-:W-:Y:S05]  /*79d0*/  @!P0 BRA `(.L_x_183) ;  /* 0x0000000000048947 */ /* 0x000fea0003800000 */
[----:B------:R-:W-:Y:S01]  /*79e0*/  BPT.TRAP 0x1 ;  /* 0x000000040000795c */ /* 0x000fe20000300000 */
.L_x_183:
[----:B------:R-:W0:Y:S01]  /*79f0*/  S2R R3, SR_CgaCtaId ;  /* 0x0000000000037919 */ /* 0x000e220000008800 */
[----:B------:R-:W-:-:S04]  /*7a00*/  MOV R2, 0x400 ;  /* 0x0000040000027802 */ /* 0x000fc80000000f00 */
[----:B0-----:R-:W-:Y:S02]  /*7a10*/  LEA R3, R3, R2, 0x18 ;  /* 0x0000000203037211 */ /* 0x001fe400078ec0ff */
[----:B------:R-:W-:-:S03]  /*7a20*/  SHF.L.U32 R2, R0, 0x1f, RZ ;  /* 0x0000001f00027819 */ /* 0x000fc600000006ff */
[----:B------:R-:W-:-:S04]  /*7a30*/  VIADD R3, R3, 0x28 ;  /* 0x0000002803037836 */ /* 0x000fc80000000000 */
[C---:B------:R-:W-:Y:S02]  /*7a40*/  IMAD R7, R12.reuse, 0x8, R3 ;  /* 0x000000080c077824 */ /* 0x040fe400078e0203 */
[----:B------:R-:W-:Y:S02]  /*7a50*/  VIADD R12, R12, 0x1 ;  /* 0x000000010c0c7836 */ /* 0x000fe40000000000 */
[----:B------:R-:W0:Y:S03]  /*7a60*/  SYNCS.PHASECHK.TRANS64.TRYWAIT P0, [R7+URZ], R2 ;  /* 0x00000002070075a7 */ /* 0x000e26000800017f */
[----:B------:R-:W-:-:S04]  /*7a70*/  ISETP.NE.AND P1, PT, R12, 0x5, PT ;  /* 0x000000050c00780c */ /* 0x000fc80003f25270 */
[----:B------:R-:W-:Y:S02]  /*7a80*/  SEL R5, RZ, 0x1, P1 ;  /* 0x00000001ff057807 */ /* 0x000fe40000800000 */
[----:B------:R-:W-:Y:S02]  /*7a90*/  SEL R12, R12, RZ, P1 ;  /* 0x000000ff0c0c7207 */ /* 0x000fe40000800000 */
[----:B------:R-:W-:-:S03]  /*7aa0*/  LOP3.LUT R5, R0, R5, RZ, 0x3c, !PT ;  /* 0x0000000500057212 */ /* 0x000fc600078e3cff */
[----:B------:R-:W-:Y:S01]  /*7ab0*/  IMAD R9, R12, 0x8, R3 ;  /* 0x000000080c097824 */ /* 0x000fe200078e0203 */
[----:B------:R-:W-:Y:S01]  /*7ac0*/  SHF.L.U32 R4, R5, 0x1f, RZ ;  /* 0x0000001f05047819 */ /* 0x000fe200000006ff */
[----:B0-----:R-:W-:Y:S06]  /*7ad0*/  @!P0 BRA `(.L_x_184) ;  /* 0x0000000400008947 */ /* 0x001fec0003800000 */
.L_x_196:
[----:B------:R-:W1:Y:S01]  /*7ae0*/  SYNCS.PHASECHK.TRANS64.TRYWAIT P0, [R9+URZ], R4 ;  /* 0x00000004090075a7 */ /* 0x000e62000800017f */
[----:B------:R-:W-:-:S05]  /*7af0*/  VIADD R0, R12, 0x1 ;  /* 0x000000010c007836 */ /* 0x000fca0000000000 */
[----:B------:R-:W-:-:S04]  /*7b00*/  ISETP.NE.AND P1, PT, R0, 0x5, PT ;  /* 0x000000050000780c */ /* 0x000fc80003f25270 */
[----:B0-----:R-:W-:Y:S02]  /*7b10*/  SEL R2, RZ, 0x1, P1 ;  /* 0x00000001ff027807 */ /* 0x001fe40000800000 */
[----:B------:R-:W-:Y:S02]  /*7b20*/  SEL R0, R0, RZ, P1 ;  /* 0x000000ff00007207 */ /* 0x000fe40000800000 */
[----:B------:R-:W-:-:S03]  /*7b30*/  LOP3.LUT R7, R5, R2, RZ, 0x3c, !PT ;  /* 0x0000000205077212 */ /* 0x000fc600078e3cff */
[----:B------:R-:W-:Y:S01]  /*7b40*/  IMAD R6, R0, 0x8, R3 ;  /* 0x0000000800067824 */ /* 0x000fe200078e0203 */
[----:B------:R-:W-:Y:S01]  /*7b50*/  SHF.L.U32 R5, R7, 0x1f, RZ ;  /* 0x0000001f07057819 */ /* 0x000fe200000006ff */
[----:B-1----:R-:W-:Y:S06]  /*7b60*/  @!P0 BRA `(.L_x_185) ;  /* 0x0000000000f08947 */ /* 0x002fec0003800000 */
.L_x_197:
[----:B------:R-:W1:Y:S01]  /*7b70*/  SYNCS.PHASECHK.TRANS64.TRYWAIT P0, [R6+URZ], R5 ;  /* 0x00000005060075a7 */ /* 0x000e62000800017f */
[----:B------:R-:W-:-:S05]  /*7b80*/  VIADD R0, R0, 0x1 ;  /* 0x0000000100007836 */ /* 0x000fca0000000000 */
[----:B------:R-:W-:-:S04]  /*7b90*/  ISETP.NE.AND P1, PT, R0, 0x5, PT ;  /* 0x000000050000780c */ /* 0x000fc80003f25270 */
[----:B------:R-:W-:Y:S02]  /*7ba0*/  SEL R2, RZ, 0x1, P1 ;  /* 0x00000001ff027807 */ /* 0x000fe40000800000 */
[----:B------:R-:W-:Y:S02]  /*7bb0*/  SEL R0, R0, RZ, P1 ;  /* 0x000000ff00007207 */ /* 0x000fe40000800000 */
[----:B------:R-:W-:-:S03]  /*7bc0*/  LOP3.LUT R7, R7, R2, RZ, 0x3c, !PT ;  /* 0x0000000207077212 */ /* 0x000fc600078e3cff */
[----:B0-----:R-:W-:Y:S01]  /*7bd0*/  IMAD R9, R0, 0x8, R3 ;  /* 0x0000000800097824 */ /* 0x001fe200078e0203 */
[----:B------:R-:W-:Y:S01]  /*7be0*/  SHF.L.U32 R4, R7, 0x1f, RZ ;  /* 0x0000001f07047819 */ /* 0x000fe200000006ff */
[----:B-1----:R-:W-:Y:S06]  /*7bf0*/  @!P0 BRA `(.L_x_186) ;  /* 0x0000000000e08947 */ /* 0x002fec0003800000 */
.L_x_198:
[----:B------:R-:W1:Y:S01]  /*7c00*/  SYNCS.PHASECHK.TRANS64.TRYWAIT P0, [R9+URZ], R4 ;  /* 0x00000004090075a7 */ /* 0x000e62000800017f */
[----:B------:R-:W-:-:S05]  /*7c10*/  VIADD R0, R0, 0x1 ;  /* 0x0000000100007836 */ /* 0x000fca0000000000 */
[----:B------:R-:W-:-:S04]  /*7c20*/  ISETP.NE.AND P1, PT, R0, 0x5, PT ;  /* 0x000000050000780c */ /* 0x000fc80003f25270 */
[----:B------:R-:W-:Y:S02]  /*7c30*/  SEL R2, RZ, 0x1, P1 ;  /* 0x00000001ff027807 */ /* 0x000fe40000800000 */
[----:B------:R-:W-:Y:S02]  /*7c40*/  SEL R0, R0, RZ, P1 ;  /* 0x000000ff00007207 */ /* 0x000fe40000800000 */
[----:B------:R-:W-:Y:S01]  /*7c50*/  LOP3.LUT R2, R7, R2, RZ, 0x3c, !PT ;  /* 0x0000000207027212 */ /* 0x000fe200078e3cff */
[----:B-1----:R-:W-:Y:S06]  /*7c60*/  @!P0 BRA `(.L_x_187) ;  /* 0x0000000000d88947 */ /* 0x002fec0003800000 */
.L_x_199:
[----:B------:R-:W-:Y:S01]  /*7c70*/  IMAD R3, R0, 0x8, R3 ;  /* 0x0000000800037824 */ /* 0x000fe200078e0203 */
[----:B------:R-:W-:-:S07]  /*7c80*/  SHF.L.U32 R0, R2, 0x1f, RZ ;  /* 0x0000001f02007819 */ /* 0x000fce00000006ff */
.L_x_188:
[----:B--2---:R2:W3:Y:S02]  /*7c90*/  SYNCS.PHASECHK.TRANS64.TRYWAIT P0, [R3+URZ], R0 ;  /* 0x00000000030075a7 */ /* 0x0044e4000800017f */
[----:B---3--:R-:W-:Y:S05]  /*7ca0*/  @!P0 NANOSLEEP.SYNCS 0x989680 ;  /* 0x009896800000895d */ /* 0x008fea0003900000 */
[----:B------:R-:W3:Y:S02]  /*7cb0*/  @!P0 SYNCS.PHASECHK.TRANS64 P0, [R3+URZ], R0 ;  /* 0x00000000030085a7 */ /* 0x000ee4000800007f */
[----:B---3--:R-:W-:Y:S05]  /*7cc0*/  @!P0 BRA `(.L_x_188) ;  /* 0xfffffffc00f08947 */ /* 0x008fea000383ffff */
.L_x_182:
[----:B------:R-:W-:Y:S05]  /*7cd0*/  BSYNC B0 ;  /* 0x0000000000007941 */ /* 0x000fea0003800000 */
.L_x_181:
[----:B------:R-:W-:Y:S05]  /*7ce0*/  EXIT ;  /* 0x000000000000794d */ /* 0x000fea0003800000 */
.L_x_21:
[----:B---3--:R3:W4:Y:S02]  /*7cf0*/  SYNCS.PHASECHK.TRANS64.TRYWAIT P1, [R3+URZ], R0 ;  /* 0x00000000030075a7 */ /* 0x008724000802017f */
[----:B----4-:R-:W-:Y:S05]  /*7d00*/  @!P1 NANOSLEEP.SYNCS 0x989680 ;  /* 0x009896800000995d */ /* 0x010fea0003900000 */
[----:B------:R-:W4:Y:S02]  /*7d10*/  @!P1 SYNCS.PHASECHK.TRANS64 P1, [R3+URZ], R0 ;  /* 0x00000000030095a7 */ /* 0x000f24000802007f */
[----:B----4-:R-:W-:Y:S05]  /*7d20*/  @!P1 BRA `(.L_x_21) ;  /* 0xfffffffc00f09947 */ /* 0x010fea000383ffff */
[----:B------:R-:W-:Y:S05]  /*7d30*/  BRA `(.L_x_20) ;  /* 0xffffff9400fc7947 */ /* 0x000fea000383ffff */
.L_x_26:
[----:B-1----:R1:W2:Y:S02]  /*7d40*/  SYNCS.PHASECHK.TRANS64.TRYWAIT P1, [R5+URZ], R4 ;  /* 0x00000004050075a7 */ /* 0x0022a4000802017f */
[----:B--2---:R-:W-:Y:S05]  /*7d50*/  @!P1 NANOSLEEP.SYNCS 0x989680 ;  /* 0x009896800000995d */ /* 0x004fea0003900000 */
[----:B------:R-:W2:Y:S02]  /*7d60*/  @!P1 SYNCS.PHASECHK.TRANS64 P1, [R5+URZ], R4 ;  /* 0x00000004050095a7 */ /* 0x000ea4000802007f */
[----:B--2---:R-:W-:Y:S05]  /*7d70*/  @!P1 BRA `(.L_x_26) ;  /* 0xfffffffc00f09947 */ /* 0x004fea000383ffff */
[----:B------:R-:W-:Y:S05]  /*7d80*/  BRA `(.L_x_25) ;  /* 0xffffff9800ac7947 */ /* 0x000fea000383ffff */
.L_x_169:
[----:B------:R-:W-:Y:S01]  /*7d90*/  BSSY B1, `(.L_x_189) ;  /* 0x0000006000017945 */ /* 0x000fe20003800000 */
[----:B------:R-:W-:-:S07]  /*7da0*/  IMAD.MOV.U32 R15, RZ, RZ, -0x1 ;  /* 0xffffffffff0f7424 */ /* 0x000fce00078e00ff */
[----:B------:R-:W-:Y:S05]  /*7db0*/  WARPSYNC.COLLECTIVE R15, `(.L_x_190) ;  /* 0x000000000f0c7348 */ /* 0x000fea0003c00000 */
[----:B------:R-:W-:Y:S02]  /*7dc0*/  ELECT P6, UR62, PT ;  /* 0x00000000003e782f */ /* 0x000fe400038c0000 */
[----:B------:R-:W-:Y:S01]  /*7dd0*/  MOV R14, UR62 ;  /* 0x0000003e000e7c02 */ /* 0x000fe20008000f00 */
[----:B------:R-:W-:Y:S10]  /*7de0*/  ENDCOLLECTIVE ;  /* 0x000000000000791b */ /* 0x000ff40003800000 */
.L_x_190:
[----:B------:R-:W-:Y:S05]  /*7df0*/  BSYNC B1 ;  /* 0x0000000000017941 */ /* 0x000fea0003800000 */
.L_x_189:
[----:B------:R-:W-:Y:S05]  /*7e00*/  BRA `(.L_x_191) ;  /* 0xfffffff000107947 */ /* 0x000fea000383ffff */
.L_x_172:
[----:B0-----:R0:W1:Y:S02]  /*7e10*/  SYNCS.PHASECHK.TRANS64.TRYWAIT P0, [R14+URZ+0x28], R7 ;  /* 0x000028070e0075a7 */ /* 0x001064000800017f */
[----:B-1----:R-:W-:Y:S05]  /*7e20*/  @!P0 NANOSLEEP.SYNCS 0x989680 ;  /* 0x009896800000895d */ /* 0x002fea0003900000 */
[----:B------:R-:W1:Y:S02]  /*7e30*/  @!P0 SYNCS.PHASECHK.TRANS64 P0, [R14+URZ+0x28], R7 ;  /* 0x000028070e0085a7 */ /* 0x000e64000800007f */
[----:B-1----:R-:W-:Y:S05]  /*7e40*/  @!P0 BRA `(.L_x_172) ;  /* 0xfffffffc00f08947 */ /* 0x002fea000383ffff */
[----:B------:R-:W-:Y:S05]  /*7e50*/  BRA `(.L_x_192) ;  /* 0xfffffff0004c7947 */ /* 0x000fea000383ffff */
.L_x_180:
[----:B------:R-:W-:Y:S01]  /*7e60*/  BSSY B0, `(.L_x_193) ;  /* 0x0000006000007945 */ /* 0x000fe20003800000 */
[----:B------:R-:W-:-:S07]  /*7e70*/  IMAD.MOV.U32 R15, RZ, RZ, -0x1 ;  /* 0xffffffffff0f7424 */ /* 0x000fce00078e00ff */
[----:B------:R-:W-:Y:S05]  /*7e80*/  WARPSYNC.COLLECTIVE R15, `(.L_x_194) ;  /* 0x000000000f0c7348 */ /* 0x000fea0003c00000 */
[----:B------:R-:W-:Y:S02]  /*7e90*/  ELECT P6, UR62, PT ;  /* 0x00000000003e782f */ /* 0x000fe400038c0000 */
[----:B------:R-:W-:Y:S01]  /*7ea0*/  MOV R14, UR62 ;  /* 0x0000003e000e7c02 */ /* 0x000fe20008000f00 */
[----:B------:R-:W-:Y:S10]  /*7eb0*/  ENDCOLLECTIVE ;  /* 0x000000000000791b */ /* 0x000ff40003800000 */
.L_x_194:
[----:B------:R-:W-:Y:S05]  /*7ec0*/  BSYNC B0 ;  /* 0x0000000000007941 */ /* 0x000fea0003800000 */
.L_x_193:
[----:B------:R-:W-:Y:S05]  /*7ed0*/  BRA `(.L_x_195) ;  /* 0xfffffff800ac7947 */ /* 0x000fea000383ffff */
.L_x_184:
[----:B0-----:R0:W1:Y:S02]  /*7ee0*/  SYNCS.PHASECHK.TRANS64.TRYWAIT P0, [R7+URZ], R2 ;  /* 0x00000002070075a7 */ /* 0x001064000800017f */
[----:B-1----:R-:W-:Y:S05]  /*7ef0*/  @!P0 NANOSLEEP.SYNCS 0x989680 ;  /* 0x009896800000895d */ /* 0x002fea0003900000 */
[----:B------:R-:W1:Y:S02]  /*7f00*/  @!P0 SYNCS.PHASECHK.TRANS64 P0, [R7+URZ], R2 ;  /* 0x00000002070085a7 */ /* 0x000e64000800007f */
[----:B-1----:R-:W-:Y:S05]  /*7f10*/  @!P0 BRA `(.L_x_184) ;  /* 0xfffffffc00f08947 */ /* 0x002fea000383ffff */
[----:B------:R-:W-:Y:S05]  /*7f20*/  BRA `(.L_x_196) ;  /* 0xfffffff800ec7947 */ /* 0x000fea000383ffff */
.L_x_185:
[----:B0-----:R0:W1:Y:S02]  /*7f30*/  SYNCS.PHASECHK.TRANS64.TRYWAIT P0, [R9+URZ], R4 ;  /* 0x00000004090075a7 */ /* 0x001064000800017f */
[----:B-1----:R-:W-:Y:S05]  /*7f40*/  @!P0 NANOSLEEP.SYNCS 0x989680 ;  /* 0x009896800000895d */ /* 0x002fea0003900000 */
[----:B------:R-:W1:Y:S02]  /*7f50*/  @!P0 SYNCS.PHASECHK.TRANS64 P0, [R9+URZ], R4 ;  /* 0x00000004090085a7 */ /* 0x000e64000800007f */
[----:B-1----:R-:W-:Y:S05]  /*7f60*/  @!P0 BRA `(.L_x_185) ;  /* 0xfffffffc00f08947 */ /* 0x002fea000383ffff */
[----:B------:R-:W-:Y:S05]  /*7f70*/  BRA `(.L_x_197) ;  /* 0xfffffff800fc7947 */ /* 0x000fea000383ffff */
.L_x_186:
[----:B0-----:R0:W1:Y:S02]  /*7f80*/  SYNCS.PHASECHK.TRANS64.TRYWAIT P0, [R6+URZ], R5 ;  /* 0x00000005060075a7 */ /* 0x001064000800017f */
[----:B-1----:R-:W-:Y:S05]  /*7f90*/  @!P0 NANOSLEEP.SYNCS 0x989680 ;  /* 0x009896800000895d */ /* 0x002fea0003900000 */
[----:B------:R-:W1:Y:S02]  /*7fa0*/  @!P0 SYNCS.PHASECHK.TRANS64 P0, [R6+URZ], R5 ;  /* 0x00000005060085a7 */ /* 0x000e64000800007f */
[----:B-1----:R-:W-:Y:S05]  /*7fb0*/  @!P0 BRA `(.L_x_186) ;  /* 0xfffffffc00f08947 */ /* 0x002fea000383ffff */
[----:B------:R-:W-:Y:S05]  /*7fc0*/  BRA `(.L_x_198) ;  /* 0xfffffffc000c7947 */ /* 0x000fea000383ffff */
.L_x_187:
[----:B-1----:R1:W2:Y:S02]  /*7fd0*/  SYNCS.PHASECHK.TRANS64.TRYWAIT P0, [R9+URZ], R4 ;  /* 0x00000004090075a7 */ /* 0x0022a4000800017f */
[----:B--2---:R-:W-:Y:S05]  /*7fe0*/  @!P0 NANOSLEEP.SYNCS 0x989680 ;  /* 0x009896800000895d */ /* 0x004fea0003900000 */
[----:B------:R-:W2:Y:S02]  /*7ff0*/  @!P0 SYNCS.PHASECHK.TRANS64 P0, [R9+URZ], R4 ;  /* 0x00000004090085a7 */ /* 0x000ea4000800007f */
[----:B--2---:R-:W-:Y:S05]  /*8000*/  @!P0 BRA `(.L_x_187) ;  /* 0xfffffffc00f08947 */ /* 0x004fea000383ffff */
[----:B------:R-:W-:Y:S05]  /*8010*/  BRA `(.L_x_199) ;  /* 0xfffffffc00147947 */ /* 0x000fea000383ffff */
.L_x_200:
[----:B------:R-:W-:-:S00]  /*8020*/  BRA `(.L_x_200) ;  /* 0xfffffffc00fc7947 */ /* 0x000fc0000383ffff */
[----:B------:R-:W-:-:S00]  /*8030*/  NOP ;  /* 0x0000000000007918 */ /* 0x000fc00000000000 */
        /* <DEDUP_REMOVED lines=12> */
.L_x_201:


//--------------------- .nv.global.init           --------------------------
	.section	.nv.global.init,"aw",@progbits
.nv.global.init:
	.type		$str$22,@object
	.size		$str$22,($str$23 - $str$22)
$str$22:
        /*0000*/ 	.byte	0x6b, 0x5f, 0x74, 0x69, 0x6c, 0x65, 0x5f, 0x63, 0x6f, 0x75, 0x6e, 0x74, 0x20, 0x3e, 0x3d, 0x20
        /*0010*/ 	.byte	0x31, 0x00
	.type		$str$23,@object
	.size		$str$23,(__unnamed_1 - $str$23)
$str$23:
        /*0012*/ 	.byte	0x2f, 0x74, 0x6d, 0x70, 0x2f, 0x63, 0x75, 0x74, 0x6c, 0x61, 0x73, 0x73, 0x5f, 0x73, 0x77, 0x65
        /*0022*/ 	.byte	0x65, 0x70, 0x5f, 0x73, 0x72, 0x63, 0x2f, 0x69, 0x6e, 0x63, 0x6c, 0x75, 0x64, 0x65, 0x2f, 0x63
        /*0032*/ 	.byte	0x75, 0x74, 0x6c, 0x61, 0x73, 0x73, 0x2f, 0x67, 0x65, 0x6d, 0x6d, 0x2f, 0x63, 0x6f, 0x6c, 0x6c
        /*0042*/ 	.byte	0x65, 0x63, 0x74, 0x69, 0x76, 0x65, 0x2f, 0x73, 0x6d, 0x39, 0x30, 0x5f, 0x6d, 0x6d, 0x61, 0x5f
        /*0052*/ 	.byte	0x74, 0x6d, 0x61, 0x5f, 0x67, 0x6d, 0x6d, 0x61, 0x5f, 0x73, 0x73, 0x5f, 0x77, 0x61, 0x72, 0x70
        /*0062*/ 	.byte	0x73, 0x70, 0x65, 0x63, 0x69, 0x61, 0x6c, 0x69, 0x7a, 0x65, 0x64, 0x2e, 0x68, 0x70, 0x70, 0x00
	.type		__unnamed_1,@object
	.size		__unnamed_1,(.L_0 - __unnamed_1)
__unnamed_1:
        /*0072*/ 	.byte	0x76, 0x6f, 0x69, 0x64, 0x20, 0x63, 0x75, 0x74, 0x6c, 0x61, 0x73, 0x73, 0x3a, 0x3a, 0x67, 0x65
        /* <DEDUP_REMOVED lines=181> */
        /*0bd2*/ 	.byte	0x64, 0x65, 0x6e, 0x74, 0x69, 0x74, 0x79, 0x5d, 0x00
.L_0:


//--------------------- .nv.shared._ZN7cutlass13device_kernelINS_4gemm6kernel13GemmUniversalIN4cute5tupleIJiiiiEEENS1_10collective13CollectiveMmaINS1_34MainloopSm90TmaGmmaWarpSpecializedILi5ENS5_IJNS4_1CILi2EEESB_NSA_ILi1EEEEEENS1_35KernelTmaWarpSpecializedCooperativeEEENS5_IJNSA_ILi128EEESG_NSA_ILi32EEEEEENS_10bfloat16_tENS5_IJlSC_lEEESJ_SK_NS4_8TiledMMAINS4_8MMA_AtomIJNS4_4SM904GMMA28MMA_64x128x16_F32BF16BF16_SSILNSO_5MajorE0ELSQ_0ELNSO_7ScaleInE1ELSR_1EEEEEENS4_6LayoutINS5_IJSB_SC_SC_EEENS5_IJSC_NSA_ILi0EEESW_EEEEENS5_IJNS4_10UnderscoreESZ_SZ_EEEEENS4_23SM90_TMA_LOAD_MULTICASTENS4_14ComposedLayoutINS4_7SwizzleILi2ELi4ELi3EEENS4_18smem_ptr_flag_bitsILi16EEENSU_INS5_IJNSA_ILi8EEESH_EEENS5_IJSH_SC_EEEEEEEvNS4_8identityES12_S1C_vS1D_EENS_8epilogue10collective6detail29Sm90TmaWarpSpecializedAdapterINS1G_15DefaultEpilogueISJ_SK_SK_NS1F_6thread17LinearCombinationISJ_Li1EffLNS1K_9ScaleType4KindE0ELNS_15FloatRoundStyleE2ESJ_EENS1_15EpilogueDefaultEEEEEvvEEEEvNT_6ParamsE --------------------------
	.section	.nv.shared._ZN7cutlass13device_kernelINS_4gemm6kernel13GemmUniversalIN4cute5tupleIJiiiiEEENS1_10collective13CollectiveMmaINS1_34MainloopSm90TmaGmmaWarpSpecializedILi5ENS5_IJNS4_1CILi2EEESB_NSA_ILi1EEEEEENS1_35KernelTmaWarpSpecializedCooperativeEEENS5_IJNSA_ILi128EEESG_NSA_ILi32EEEEEENS_10bfloat16_tENS5_IJlSC_lEEESJ_SK_NS4_8TiledMMAINS4_8MMA_AtomIJNS4_4SM904GMMA28MMA_64x128x16_F32BF16BF16_SSILNSO_5MajorE0ELSQ_0ELNSO_7ScaleInE1ELSR_1EEEEEENS4_6LayoutINS5_IJSB_SC_SC_EEENS5_IJSC_NSA_ILi0EEESW_EEEEENS5_IJNS4_10UnderscoreESZ_SZ_EEEEENS4_23SM90_TMA_LOAD_MULTICASTENS4_14ComposedLayoutINS4_7SwizzleILi2ELi4ELi3EEENS4_18smem_ptr_flag_bitsILi16EEENSU_INS5_IJNSA_ILi8EEESH_EEENS5_IJSH_SC_EEEEEEEvNS4_8identityES12_S1C_vS1D_EENS_8epilogue10collective6detail29Sm90TmaWarpSpecializedAdapterINS1G_15DefaultEpilogueISJ_SK_SK_NS1F_6thread17LinearCombinationISJ_Li1EffLNS1K_9ScaleType4KindE0ELNS_15FloatRoundStyleE2ESJ_EENS1_15EpilogueDefaultEEEEEvvEEEEvNT_6ParamsE,"aw",@nobits
	.sectionflags	@""
	.align	16
	.zero		1024


//--------------------- .nv.shared.reserved.0     --------------------------
	.section	.nv.shared.reserved.0,"aw",@nobits
	.weak		__nv_reservedSMEM_offset_0_alias
	.size		__nv_reservedSMEM_offset_0_alias, 0, 0
	.other		__nv_reservedSMEM_offset_0_alias,@"STO_CUDA_RESERVED_SHARED STV_DEFAULT"
__nv_reservedSMEM_offset_0_alias:
	.zero		0


//--------------------- .nv.global                --------------------------
	.section	.nv.global,"aw",@nobits
.nv.global:
	.type		_ZN39_INTERNAL_cb61cafe_4_k_cu_81f7a428_39894cute1_E,@object
	.size		_ZN39_INTERNAL_cb61cafe_4_k_cu_81f7a428_39894cute1_E,(_ZN39_INTERNAL_cb61cafe_4_k_cu_81f7a428_39894cuda3std3__45__cpo6cbeginE - _ZN39_INTERNAL_cb61cafe_4_k_cu_81f7a428_39894cute1_E)
_ZN39_INTERNAL_cb61cafe_4_k_cu_81f7a428_39894cute1_E:
	.zero		1
	.type		_ZN39_INTERNAL_cb61cafe_4_k_cu_81f7a428_39894cuda3std3__45__cpo6cbeginE,@object
	.size		_ZN39_INTERNAL_cb61cafe_4_k_cu_81f7a428_39894cuda3std3__45__cpo6cbeginE,(_ZN39_INTERNAL_cb61cafe_4_k_cu_81f7a428_39894cuda3std3__48in_placeE - _ZN39_INTERNAL_cb61cafe_4_k_cu_81f7a428_39894cuda3std3__45__cpo6cbeginE)
_ZN39_INTERNAL_cb61cafe_4_k_cu_81f7a428_39894cuda3std3__45__cpo6cbeginE:
	.zero		1
	.type		_ZN39_INTERNAL_cb61cafe_4_k_cu_81f7a428_39894cuda3std3__48in_placeE,@object
	.size		_ZN39_INTERNAL_cb61cafe_4_k_cu_81f7a428_39894cuda3std3__48in_placeE,(_ZN39_INTERNAL_cb61cafe_4_k_cu_81f7a428_39894cuda3std6ranges3__45__cpo9iter_moveE - _ZN39_INTERNAL_cb61cafe_4_k_cu_81f7a428_39894cuda3std3__48in_placeE)
_ZN39_INTERNAL_cb61cafe_4_k_cu_81f7a428_39894cuda3std3__48in_placeE:
	.zero		1
	.type		_ZN39_INTERNAL_cb61cafe_4_k_cu_81f7a428_39894cuda3std6ranges3__45__cpo9iter_moveE,@object
	.size		_ZN39_INTERNAL_cb61cafe_4_k_cu_81f7a428_39894cuda3std6ranges3__45__cpo9iter_moveE,(_ZN39_INTERNAL_cb61cafe_4_k_cu_81f7a428_39894cuda3std3__45__cpo5beginE - _ZN39_INTERNAL_cb61cafe_4_k_cu_81f7a428_39894cuda3std6ranges3__45__cpo9iter_moveE)
_ZN39_INTERNAL_cb61cafe_4_k_cu_81f7a428_39894cuda3std6ranges3__45__cpo9iter_moveE:
	.zero		1
	.type		_ZN39_INTERNAL_cb61cafe_4_k_cu_81f7a428_39894cuda3std3__45__cpo5beginE,@object
	.size		_ZN39_INTERNAL_cb61cafe_4_k_cu_81f7a428_39894cuda3std3__45__cpo5beginE,(_ZN39_INTERNAL_cb61cafe_4_k_cu_81f7a428_39894cuda3std3__441_GLOBAL__N__cb61cafe_4_k_cu_81f7a428_39896ignoreE - _ZN39_INTERNAL_cb61cafe_4_k_cu_81f7a428_39894cuda3std3__45__cpo5beginE)
_ZN39_INTERNAL_cb61cafe_4_k_cu_81f7a428_39894cuda3std3__45__cpo5beginE:
	.zero		1
	.type		_ZN39_INTERNAL_cb61cafe_4_k_cu_81f7a428_39894cuda3std3__441_GLOBAL__N__cb61cafe_4_k_cu_81f7a428_39896ignoreE,@object
	.size		_ZN39_INTERNAL_cb61cafe_4_k_cu_81f7a428_39894cuda3std3__441_GLOBAL__N__cb61cafe_4_k_cu_81f7a428_39896ignoreE,(_ZN39_INTERNAL_cb61cafe_4_k_cu_81f7a428_39894cute7productE - _ZN39_INTERNAL_cb61cafe_4_k_cu_81f7a428_39894cuda3std3__441_GLOBAL__N__cb61cafe_4_k_cu_81f7a428_39896ignoreE)
_ZN39_INTERNAL_cb61cafe_4_k_cu_81f7a428_39894cuda3std3__441_GLOBAL__N__cb61cafe_4_k_cu_81f7a428_39896ignoreE:
	.zero		1
	.type		_ZN39_INTERNAL_cb61cafe_4_k_cu_81f7a428_39894cute7productE,@object
	.size		_ZN39_INTERNAL_cb61cafe_4_k_cu_81f7a428_39894cute7productE,(_ZN39_INTERNAL_cb61cafe_4_k_cu_81f7a428_39894cuda3std3__45__cpo3endE - _ZN39_INTERNAL_cb61cafe_4_k_cu_81f7a428_39894cute7productE)
_ZN39_INTERNAL_cb61cafe_4_k_cu_81f7a428_39894cute7productE:
	.zero		1
	.type		_ZN39_INTERNAL_cb61cafe_4_k_cu_81f7a428_39894cuda3std3__45__cpo3endE,@object
	.size		_ZN39_INTERNAL_cb61cafe_4_k_cu_81f7a428_39894cuda3std3__45__cpo3endE,(_ZN39_INTERNAL_cb61cafe_4_k_cu_81f7a428_39894cuda3std3__419piecewise_constructE - _ZN39_INTERNAL_cb61cafe_4_k_cu_81f7a428_39894cuda3std3__45__cpo3endE)
_ZN39_INTERNAL_cb61cafe_4_k_cu_81f7a428_39894cuda3std3__45__cpo3endE:
	.zero		1
	.type		_ZN39_INTERNAL_cb61cafe_4_k_cu_81f7a428_39894cuda3std3__419piecewise_constructE,@object
	.size		_ZN39_INTERNAL_cb61cafe_4_k_cu_81f7a428_39894cuda3std3__419piecewise_constructE,(_ZN39_INTERNAL_cb61cafe_4_k_cu_81f7a428_39894cuda3std3__45__cpo4cendE - _ZN39_INTERNAL_cb61cafe_4_k_cu_81f7a428_39894cuda3std3__419piecewise_constructE)
_ZN39_INTERNAL_cb61cafe_4_k_cu_81f7a428_39894cuda3std3__419piecewise_constructE:
	.zero		1
	.type		_ZN39_INTERNAL_cb61cafe_4_k_cu_81f7a428_39894cuda3std3__45__cpo4cendE,@object
	.size		_ZN39_INTERNAL_cb61cafe_4_k_cu_81f7a428_39894cuda3std3__45__cpo4cendE,(_ZN39_INTERNAL_cb61cafe_4_k_cu_81f7a428_39894cuda3std6ranges3__45__cpo4swapE - _ZN39_INTERNAL_cb61cafe_4_k_cu_81f7a428_39894cuda3std3__45__cpo4cendE)
_ZN39_INTERNAL_cb61cafe_4_k_cu_81f7a428_39894cuda3std3__45__cpo4cendE:
	.zero		1
	.type		_ZN39_INTERNAL_cb61cafe_4_k_cu_81f7a428_39894cuda3std6ranges3__45__cpo4swapE,@object
	.size		_ZN39_INTERNAL_cb61cafe_4_k_cu_81f7a428_39894cuda3std6ranges3__45__cpo4swapE,(.L_8 - _ZN39_INTERNAL_cb61cafe_4_k_cu_81f7a428_39894cuda3std6ranges3__45__cpo4swapE)
_ZN39_INTERNAL_cb61cafe_4_k_cu_81f7a428_39894cuda3std6ranges3__45__cpo4swapE:
	.zero		1
.L_8:


//--------------------- .nv.constant0._ZN7cutlass13device_kernelINS_4gemm6kernel13GemmUniversalIN4cute5tupleIJiiiiEEENS1_10collective13CollectiveMmaINS1_34MainloopSm90TmaGmmaWarpSpecializedILi5ENS5_IJNS4_1CILi2EEESB_NSA_ILi1EEEEEENS1_35KernelTmaWarpSpecializedCooperativeEEENS5_IJNSA_ILi128EEESG_NSA_ILi32EEEEEENS_10bfloat16_tENS5_IJlSC_lEEESJ_SK_NS4_8TiledMMAINS4_8MMA_AtomIJNS4_4SM904GMMA28MMA_64x128x16_F32BF16BF16_SSILNSO_5MajorE0ELSQ_0ELNSO_7ScaleInE1ELSR_1EEEEEENS4_6LayoutINS5_IJSB_SC_SC_EEENS5_IJSC_NSA_ILi0EEESW_EEEEENS5_IJNS4_10UnderscoreESZ_SZ_EEEEENS4_23SM90_TMA_LOAD_MULTICASTENS4_14ComposedLayoutINS4_7SwizzleILi2ELi4ELi3EEENS4_18smem_ptr_flag_bitsILi16EEENSU_INS5_IJNSA_ILi8EEESH_EEENS5_IJSH_SC_EEEEEEEvNS4_8identityES12_S1C_vS1D_EENS_8epilogue10collective6detail29Sm90TmaWarpSpecializedAdapterINS1G_15DefaultEpilogueISJ_SK_SK_NS1F_6thread17LinearCombinationISJ_Li1EffLNS1K_9ScaleType4KindE0ELNS_15FloatRoundStyleE2ESJ_EENS1_15EpilogueDefaultEEEEEvvEEEEvNT_6ParamsE --------------------------
	.section	.nv.constant0._ZN7cutlass13device_kernelINS_4gemm6kernel13GemmUniversalIN4cute5tupleIJiiiiEEENS1_10collective13CollectiveMmaINS1_34MainloopSm90TmaGmmaWarpSpecializedILi5ENS5_IJNS4_1CILi2EEESB_NSA_ILi1EEEEEENS1_35KernelTmaWarpSpecializedCooperativeEEENS5_IJNSA_ILi128EEESG_NSA_ILi32EEEEEENS_10bfloat16_tENS5_IJlSC_lEEESJ_SK_NS4_8TiledMMAINS4_8MMA_AtomIJNS4_4SM904GMMA28MMA_64x128x16_F32BF16BF16_SSILNSO_5MajorE0ELSQ_0ELNSO_7ScaleInE1ELSR_1EEEEEENS4_6LayoutINS5_IJSB_SC_SC_EEENS5_IJSC_NSA_ILi0EEESW_EEEEENS5_IJNS4_10UnderscoreESZ_SZ_EEEEENS4_23SM90_TMA_LOAD_MULTICASTENS4_14ComposedLayoutINS4_7SwizzleILi2ELi4ELi3EEENS4_18smem_ptr_flag_bitsILi16EEENSU_INS5_IJNSA_ILi8EEESH_EEENS5_IJSH_SC_EEEEEEEvNS4_8identityES12_S1C_vS1D_EENS_8epilogue10collective6detail29Sm90TmaWarpSpecializedAdapterINS1G_15DefaultEpilogueISJ_SK_SK_NS1F_6thread17LinearCombinationISJ_Li1EffLNS1K_9ScaleType4KindE0ELNS_15FloatRoundStyleE2ESJ_EENS1_15EpilogueDefaultEEEEEvvEEEEvNT_6ParamsE,"a",@progbits
	.sectionflags	@""
	.align	4
.nv.constant0._ZN7cutlass13device_kernelINS_4gemm6kernel13GemmUniversalIN4cute5tupleIJiiiiEEENS1_10collective13CollectiveMmaINS1_34MainloopSm90TmaGmmaWarpSpecializedILi5ENS5_IJNS4_1CILi2EEESB_NSA_ILi1EEEEEENS1_35KernelTmaWarpSpecializedCooperativeEEENS5_IJNSA_ILi128EEESG_NSA_ILi32EEEEEENS_10bfloat16_tENS5_IJlSC_lEEESJ_SK_NS4_8TiledMMAINS4_8MMA_AtomIJNS4_4SM904GMMA28MMA_64x128x16_F32BF16BF16_SSILNSO_5MajorE0ELSQ_0ELNSO_7ScaleInE1ELSR_1EEEEEENS4_6LayoutINS5_IJSB_SC_SC_EEENS5_IJSC_NSA_ILi0EEESW_EEEEENS5_IJNS4_10UnderscoreESZ_SZ_EEEEENS4_23SM90_TMA_LOAD_MULTICASTENS4_14ComposedLayoutINS4_7SwizzleILi2ELi4ELi3EEENS4_18smem_ptr_flag_bitsILi16EEENSU_INS5_IJNSA_ILi8EEESH_EEENS5_IJSH_SC_EEEEEEEvNS4_8identityES12_S1C_vS1D_EENS_8epilogue10collective6detail29Sm90TmaWarpSpecializedAdapterINS1G_15DefaultEpilogueISJ_SK_SK_NS1F_6thread17LinearCombinationISJ_Li1EffLNS1K_9ScaleType4KindE0ELNS_15FloatRoundStyleE2ESJ_EENS1_15EpilogueDefaultEEEEEvvEEEEvNT_6ParamsE:
	.zero		1664


//--------------------- SYMBOLS --------------------------

	.type		.nv.reservedSmem.offset0,@object
	.size		.nv.reservedSmem.offset0,0x4
	.type		__assertfail,@function
